//
// Generated by NVIDIA NVVM Compiler
//
// Compiler Build ID: CL-36424714
// Cuda compilation tools, release 13.0, V13.0.88
// Based on NVVM 20.0.0
//

.version 9.0
.target sm_100
.address_size 64

	// .globl	_Z16gameSearchKernelPcPiiicc
.const .align 4 .b8 Vc[144];

.visible .entry _Z16gameSearchKernelPcPiiicc(
	.param .u64 .ptr .align 1 _Z16gameSearchKernelPcPiiicc_param_0,
	.param .u64 .ptr .align 1 _Z16gameSearchKernelPcPiiicc_param_1,
	.param .u32 _Z16gameSearchKernelPcPiiicc_param_2,
	.param .u32 _Z16gameSearchKernelPcPiiicc_param_3,
	.param .u8 _Z16gameSearchKernelPcPiiicc_param_4,
	.param .u8 _Z16gameSearchKernelPcPiiicc_param_5
)
{
	.local .align 4 .b8 	__local_depot0[72];
	.reg .b64 	%SP;
	.reg .b64 	%SPL;
	.reg .pred 	%p<178>;
	.reg .b16 	%rs<222>;
	.reg .b32 	%r<644>;
	.reg .b64 	%rd<82>;

	mov.u64 	%SPL, __local_depot0;
	ld.param.u64 	%rd5, [_Z16gameSearchKernelPcPiiicc_param_0];
	ld.param.u32 	%r104, [_Z16gameSearchKernelPcPiiicc_param_2];
	ld.param.s8 	%rs39, [_Z16gameSearchKernelPcPiiicc_param_4];
	ld.param.s8 	%rs40, [_Z16gameSearchKernelPcPiiicc_param_5];
	add.u64 	%rd1, %SPL, 0;
	add.u64 	%rd2, %SPL, 36;
	mov.u32 	%r105, %ctaid.x;
	mov.u32 	%r106, %ntid.x;
	mov.u32 	%r107, %tid.x;
	mad.lo.s32 	%r1, %r105, %r106, %r107;
	setp.ge.s32 	%p1, %r1, %r104;
	@%p1 bra 	$L__BB0_33;
	cvta.to.global.u64 	%rd9, %rd5;
	cvt.s64.s32 	%rd10, %r1;
	add.s64 	%rd11, %rd9, %rd10;
	ld.global.u8 	%rs1, [%rd11];
	cvt.s64.s32 	%rd12, %r104;
	add.s64 	%rd13, %rd11, %rd12;
	ld.global.u8 	%rs2, [%rd13];
	add.s64 	%rd14, %rd13, %rd12;
	ld.global.u8 	%rs3, [%rd14];
	add.s64 	%rd15, %rd14, %rd12;
	ld.global.u8 	%rs4, [%rd15];
	cvt.u32.u16 	%r111, %rs1;
	prmt.b32 	%r112, %r111, %r113, 0x3340U;
	prmt.b32 	%r114, %r115, %r116, 0x3340U;
	prmt.b32 	%r2, %r112, %r114, 0x5410U;
	cvt.u32.u16 	%r117, %rs2;
	bfi.b32 	%r3, %r117, %r2, 8, 8;
	cvt.u32.u16 	%r118, %rs3;
	bfi.b32 	%r4, %r118, %r3, 16, 8;
	cvt.u32.u16 	%r119, %rs4;
	bfi.b32 	%r5, %r119, %r4, 24, 8;
	st.local.u32 	[%rd1], %r5;
	add.s64 	%rd16, %rd15, %rd12;
	ld.global.u8 	%rs5, [%rd16];
	add.s64 	%rd17, %rd16, %rd12;
	ld.global.u8 	%rs6, [%rd17];
	add.s64 	%rd18, %rd17, %rd12;
	ld.global.u8 	%rs7, [%rd18];
	add.s64 	%rd19, %rd18, %rd12;
	ld.global.u8 	%rs8, [%rd19];
	cvt.u32.u16 	%r120, %rs5;
	prmt.b32 	%r121, %r120, %r122, 0x3340U;
	prmt.b32 	%r6, %r121, %r114, 0x5410U;
	cvt.u32.u16 	%r123, %rs6;
	bfi.b32 	%r7, %r123, %r6, 8, 8;
	cvt.u32.u16 	%r124, %rs7;
	bfi.b32 	%r8, %r124, %r7, 16, 8;
	cvt.u32.u16 	%r125, %rs8;
	bfi.b32 	%r9, %r125, %r8, 24, 8;
	st.local.u32 	[%rd1+4], %r9;
	add.s64 	%rd20, %rd19, %rd12;
	ld.global.u8 	%rs9, [%rd20];
	add.s64 	%rd21, %rd20, %rd12;
	ld.global.u8 	%rs10, [%rd21];
	add.s64 	%rd22, %rd21, %rd12;
	ld.global.u8 	%rs11, [%rd22];
	add.s64 	%rd23, %rd22, %rd12;
	ld.global.u8 	%rs12, [%rd23];
	cvt.u32.u16 	%r126, %rs9;
	prmt.b32 	%r127, %r126, %r128, 0x3340U;
	prmt.b32 	%r10, %r127, %r114, 0x5410U;
	cvt.u32.u16 	%r129, %rs10;
	bfi.b32 	%r11, %r129, %r10, 8, 8;
	cvt.u32.u16 	%r130, %rs11;
	bfi.b32 	%r12, %r130, %r11, 16, 8;
	cvt.u32.u16 	%r131, %rs12;
	bfi.b32 	%r13, %r131, %r12, 24, 8;
	st.local.u32 	[%rd1+8], %r13;
	add.s64 	%rd24, %rd23, %rd12;
	ld.global.u8 	%rs13, [%rd24];
	add.s64 	%rd25, %rd24, %rd12;
	ld.global.u8 	%rs14, [%rd25];
	add.s64 	%rd26, %rd25, %rd12;
	ld.global.u8 	%rs15, [%rd26];
	add.s64 	%rd27, %rd26, %rd12;
	ld.global.u8 	%rs16, [%rd27];
	cvt.u32.u16 	%r132, %rs13;
	prmt.b32 	%r133, %r132, %r134, 0x3340U;
	prmt.b32 	%r14, %r133, %r114, 0x5410U;
	cvt.u32.u16 	%r135, %rs14;
	bfi.b32 	%r15, %r135, %r14, 8, 8;
	cvt.u32.u16 	%r136, %rs15;
	bfi.b32 	%r16, %r136, %r15, 16, 8;
	cvt.u32.u16 	%r137, %rs16;
	bfi.b32 	%r17, %r137, %r16, 24, 8;
	st.local.u32 	[%rd1+12], %r17;
	add.s64 	%rd28, %rd27, %rd12;
	ld.global.u8 	%rs17, [%rd28];
	add.s64 	%rd29, %rd28, %rd12;
	ld.global.u8 	%rs18, [%rd29];
	add.s64 	%rd30, %rd29, %rd12;
	ld.global.u8 	%rs19, [%rd30];
	add.s64 	%rd31, %rd30, %rd12;
	ld.global.u8 	%rs20, [%rd31];
	cvt.u32.u16 	%r138, %rs17;
	prmt.b32 	%r139, %r138, %r140, 0x3340U;
	prmt.b32 	%r18, %r139, %r114, 0x5410U;
	cvt.u32.u16 	%r141, %rs18;
	bfi.b32 	%r19, %r141, %r18, 8, 8;
	cvt.u32.u16 	%r142, %rs19;
	bfi.b32 	%r20, %r142, %r19, 16, 8;
	cvt.u32.u16 	%r143, %rs20;
	bfi.b32 	%r21, %r143, %r20, 24, 8;
	st.local.u32 	[%rd1+16], %r21;
	add.s64 	%rd32, %rd31, %rd12;
	ld.global.u8 	%rs21, [%rd32];
	add.s64 	%rd33, %rd32, %rd12;
	ld.global.u8 	%rs22, [%rd33];
	add.s64 	%rd34, %rd33, %rd12;
	ld.global.u8 	%rs23, [%rd34];
	add.s64 	%rd35, %rd34, %rd12;
	ld.global.u8 	%rs24, [%rd35];
	cvt.u32.u16 	%r144, %rs21;
	prmt.b32 	%r145, %r144, %r146, 0x3340U;
	prmt.b32 	%r22, %r145, %r114, 0x5410U;
	cvt.u32.u16 	%r147, %rs22;
	bfi.b32 	%r23, %r147, %r22, 8, 8;
	cvt.u32.u16 	%r148, %rs23;
	bfi.b32 	%r24, %r148, %r23, 16, 8;
	cvt.u32.u16 	%r149, %rs24;
	bfi.b32 	%r25, %r149, %r24, 24, 8;
	st.local.u32 	[%rd1+20], %r25;
	add.s64 	%rd36, %rd35, %rd12;
	ld.global.u8 	%rs25, [%rd36];
	add.s64 	%rd37, %rd36, %rd12;
	ld.global.u8 	%rs26, [%rd37];
	add.s64 	%rd38, %rd37, %rd12;
	ld.global.u8 	%rs27, [%rd38];
	add.s64 	%rd39, %rd38, %rd12;
	ld.global.u8 	%rs28, [%rd39];
	cvt.u32.u16 	%r150, %rs25;
	prmt.b32 	%r151, %r150, %r152, 0x3340U;
	prmt.b32 	%r26, %r151, %r114, 0x5410U;
	cvt.u32.u16 	%r153, %rs26;
	bfi.b32 	%r27, %r153, %r26, 8, 8;
	cvt.u32.u16 	%r154, %rs27;
	bfi.b32 	%r28, %r154, %r27, 16, 8;
	cvt.u32.u16 	%r155, %rs28;
	bfi.b32 	%r29, %r155, %r28, 24, 8;
	st.local.u32 	[%rd1+24], %r29;
	add.s64 	%rd40, %rd39, %rd12;
	ld.global.u8 	%rs29, [%rd40];
	add.s64 	%rd41, %rd40, %rd12;
	ld.global.u8 	%rs30, [%rd41];
	add.s64 	%rd42, %rd41, %rd12;
	ld.global.u8 	%rs31, [%rd42];
	add.s64 	%rd43, %rd42, %rd12;
	ld.global.u8 	%rs32, [%rd43];
	cvt.u32.u16 	%r156, %rs29;
	prmt.b32 	%r157, %r156, %r158, 0x3340U;
	prmt.b32 	%r30, %r157, %r114, 0x5410U;
	cvt.u32.u16 	%r159, %rs30;
	bfi.b32 	%r31, %r159, %r30, 8, 8;
	cvt.u32.u16 	%r160, %rs31;
	bfi.b32 	%r32, %r160, %r31, 16, 8;
	cvt.u32.u16 	%r161, %rs32;
	bfi.b32 	%r33, %r161, %r32, 24, 8;
	st.local.u32 	[%rd1+28], %r33;
	add.s64 	%rd44, %rd43, %rd12;
	ld.global.u8 	%rs33, [%rd44];
	add.s64 	%rd45, %rd44, %rd12;
	ld.global.u8 	%rs34, [%rd45];
	add.s64 	%rd46, %rd45, %rd12;
	ld.global.u8 	%rs35, [%rd46];
	add.s64 	%rd47, %rd46, %rd12;
	ld.global.u8 	%rs36, [%rd47];
	cvt.u32.u16 	%r162, %rs33;
	prmt.b32 	%r163, %r162, %r164, 0x3340U;
	prmt.b32 	%r34, %r163, %r114, 0x5410U;
	cvt.u32.u16 	%r165, %rs34;
	bfi.b32 	%r35, %r165, %r34, 8, 8;
	cvt.u32.u16 	%r166, %rs35;
	bfi.b32 	%r36, %r166, %r35, 16, 8;
	cvt.u32.u16 	%r167, %rs36;
	bfi.b32 	%r37, %r167, %r36, 24, 8;
	st.local.u32 	[%rd1+32], %r37;
	ld.const.u32 	%r38, [Vc];
	ld.const.u32 	%r39, [Vc+4];
	ld.const.u32 	%r40, [Vc+8];
	ld.const.u32 	%r41, [Vc+12];
	ld.const.u32 	%r42, [Vc+16];
	ld.const.u32 	%r43, [Vc+20];
	ld.const.u32 	%r44, [Vc+24];
	ld.const.u32 	%r45, [Vc+28];
	ld.const.u32 	%r46, [Vc+32];
	ld.const.u32 	%r47, [Vc+36];
	ld.const.u32 	%r48, [Vc+40];
	ld.const.u32 	%r49, [Vc+44];
	ld.const.u32 	%r50, [Vc+48];
	ld.const.u32 	%r51, [Vc+52];
	ld.const.u32 	%r52, [Vc+56];
	ld.const.u32 	%r53, [Vc+60];
	ld.const.u32 	%r54, [Vc+64];
	ld.const.u32 	%r55, [Vc+68];
	ld.const.u32 	%r56, [Vc+72];
	ld.const.u32 	%r57, [Vc+76];
	ld.const.u32 	%r58, [Vc+80];
	ld.const.u32 	%r59, [Vc+84];
	ld.const.u32 	%r60, [Vc+88];
	ld.const.u32 	%r61, [Vc+92];
	ld.const.u32 	%r62, [Vc+96];
	ld.const.u32 	%r63, [Vc+100];
	ld.const.u32 	%r64, [Vc+104];
	ld.const.u32 	%r65, [Vc+108];
	ld.const.u32 	%r66, [Vc+112];
	ld.const.u32 	%r67, [Vc+116];
	ld.const.u32 	%r68, [Vc+120];
	ld.const.u32 	%r69, [Vc+124];
	ld.const.u32 	%r70, [Vc+128];
	ld.const.u32 	%r71, [Vc+132];
	ld.const.u32 	%r72, [Vc+136];
	mov.b32 	%r628, 10000;
	mov.b32 	%r623, 0;
	ld.const.u32 	%r73, [Vc+140];
	and.b16  	%rs135, %rs40, 255;
	and.b16  	%rs140, %rs39, 255;
$L__BB0_2:
	setp.eq.s32 	%p2, %r623, 0;
	add.s32 	%r78, %r623, 1;
	@%p2 bra 	$L__BB0_19;
	mov.b32 	%r634, 0;
$L__BB0_4:
	cvt.u64.u32 	%rd48, %r634;
	mul.wide.u32 	%rd49, %r623, 6;
	add.s64 	%rd50, %rd1, %rd49;
	add.s64 	%rd51, %rd50, %rd48;
	ld.local.u8 	%rs41, [%rd51];
	setp.ne.s16 	%p3, %rs41, 111;
	@%p3 bra 	$L__BB0_18;
	cvt.u64.u32 	%rd52, %r634;
	st.local.u32 	[%rd2], %r5;
	st.local.u32 	[%rd2+4], %r9;
	st.local.u32 	[%rd2+8], %r13;
	st.local.u32 	[%rd2+12], %r17;
	st.local.u32 	[%rd2+16], %r21;
	st.local.u32 	[%rd2+20], %r25;
	st.local.u32 	[%rd2+24], %r29;
	st.local.u32 	[%rd2+28], %r33;
	st.local.u32 	[%rd2+32], %r37;
	mul.wide.u32 	%rd53, %r623, 6;
	add.s64 	%rd54, %rd2, %rd53;
	add.s64 	%rd4, %rd54, %rd52;
	st.local.u8 	[%rd4], %rs40;
	and.b16  	%rs42, %rs40, 255;
	ld.local.u8 	%rs38, [%rd4+-6];
	setp.eq.s16 	%p4, %rs38, %rs42;
	@%p4 bra 	$L__BB0_12;
	setp.eq.s32 	%p5, %r623, 5;
	@%p5 bra 	$L__BB0_8;
	ld.local.u8 	%rs43, [%rd4+6];
	and.b16  	%rs44, %rs40, 255;
	setp.eq.s16 	%p6, %rs43, %rs44;
	@%p6 bra 	$L__BB0_12;
$L__BB0_8:
	setp.eq.s32 	%p7, %r634, 0;
	@%p7 bra 	$L__BB0_11;
	mul.wide.u32 	%rd55, %r623, 6;
	add.s64 	%rd56, %rd2, %rd55;
	add.s32 	%r169, %r634, -1;
	cvt.u64.u32 	%rd57, %r169;
	add.s64 	%rd58, %rd56, %rd57;
	ld.local.u8 	%rs45, [%rd58];
	and.b16  	%rs46, %rs40, 255;
	setp.eq.s16 	%p8, %rs45, %rs46;
	@%p8 bra 	$L__BB0_12;
	setp.eq.s32 	%p9, %r634, 5;
	@%p9 bra 	$L__BB0_17;
$L__BB0_11:
	ld.local.u8 	%rs47, [%rd4+1];
	and.b16  	%rs48, %rs40, 255;
	setp.ne.s16 	%p10, %rs47, %rs48;
	@%p10 bra 	$L__BB0_17;
$L__BB0_12:
	setp.eq.s32 	%p11, %r623, 5;
	setp.eq.s16 	%p12, %rs38, %rs140;
	selp.b16 	%rs50, %rs40, %rs38, %p12;
	st.local.u8 	[%rd4+-6], %rs50;
	@%p11 bra 	$L__BB0_14;
	ld.local.u8 	%rs51, [%rd4+6];
	setp.eq.s16 	%p13, %rs51, %rs140;
	selp.b16 	%rs53, %rs40, %rs51, %p13;
	st.local.u8 	[%rd4+6], %rs53;
$L__BB0_14:
	setp.eq.s32 	%p14, %r634, 0;
	@%p14 bra 	$L__BB0_16;
	mul.wide.u32 	%rd59, %r623, 6;
	add.s64 	%rd60, %rd2, %rd59;
	add.s32 	%r170, %r634, -1;
	cvt.u64.u32 	%rd61, %r170;
	add.s64 	%rd62, %rd60, %rd61;
	ld.local.u8 	%rs54, [%rd62];
	setp.eq.s16 	%p15, %rs54, %rs140;
	selp.b16 	%rs56, %rs40, %rs54, %p15;
	st.local.u8 	[%rd62], %rs56;
	setp.eq.s32 	%p16, %r634, 5;
	@%p16 bra 	$L__BB0_17;
$L__BB0_16:
	ld.local.u8 	%rs57, [%rd4+1];
	setp.eq.s16 	%p17, %rs57, %rs140;
	selp.b16 	%rs59, %rs40, %rs57, %p17;
	st.local.u8 	[%rd4+1], %rs59;
$L__BB0_17:
	ld.local.u32 	%r171, [%rd2];
	bfe.u32 	%r172, %r171, 0, 8;
	cvt.u16.u32 	%rs60, %r172;
	and.b16  	%rs61, %rs60, 255;
	bfe.u32 	%r173, %r171, 8, 8;
	cvt.u16.u32 	%rs62, %r173;
	and.b16  	%rs63, %rs62, 255;
	bfe.u32 	%r174, %r171, 16, 8;
	cvt.u16.u32 	%rs64, %r174;
	and.b16  	%rs65, %rs64, 255;
	bfe.u32 	%r175, %r171, 24, 8;
	cvt.u16.u32 	%rs66, %r175;
	and.b16  	%rs67, %rs66, 255;
	setp.ne.s16 	%p18, %rs61, %rs140;
	and.b16  	%rs69, %rs40, 255;
	setp.eq.s16 	%p19, %rs61, %rs69;
	selp.b32 	%r176, %r38, 0, %p18;
	selp.b32 	%r177, %r176, 0, %p19;
	selp.b32 	%r178, 0, %r38, %p18;
	setp.ne.s16 	%p20, %rs63, %rs140;
	setp.eq.s16 	%p21, %rs63, %rs69;
	selp.b32 	%r179, %r39, 0, %p20;
	selp.b32 	%r180, %r179, 0, %p21;
	add.s32 	%r181, %r177, %r180;
	selp.b32 	%r182, 0, %r39, %p20;
	add.s32 	%r183, %r178, %r182;
	setp.ne.s16 	%p22, %rs65, %rs140;
	setp.eq.s16 	%p23, %rs65, %rs69;
	selp.b32 	%r184, %r40, 0, %p22;
	selp.b32 	%r185, %r184, 0, %p23;
	add.s32 	%r186, %r181, %r185;
	selp.b32 	%r187, 0, %r40, %p22;
	add.s32 	%r188, %r183, %r187;
	setp.ne.s16 	%p24, %rs67, %rs140;
	setp.eq.s16 	%p25, %rs67, %rs69;
	selp.b32 	%r189, %r41, 0, %p24;
	selp.b32 	%r190, %r189, 0, %p25;
	add.s32 	%r191, %r186, %r190;
	selp.b32 	%r192, 0, %r41, %p24;
	add.s32 	%r193, %r188, %r192;
	ld.local.u32 	%r194, [%rd2+4];
	bfe.u32 	%r195, %r194, 0, 8;
	cvt.u16.u32 	%rs70, %r195;
	and.b16  	%rs71, %rs70, 255;
	bfe.u32 	%r196, %r194, 8, 8;
	cvt.u16.u32 	%rs72, %r196;
	and.b16  	%rs73, %rs72, 255;
	bfe.u32 	%r197, %r194, 16, 8;
	cvt.u16.u32 	%rs74, %r197;
	and.b16  	%rs75, %rs74, 255;
	bfe.u32 	%r198, %r194, 24, 8;
	cvt.u16.u32 	%rs76, %r198;
	and.b16  	%rs77, %rs76, 255;
	setp.ne.s16 	%p26, %rs71, %rs140;
	setp.eq.s16 	%p27, %rs71, %rs69;
	selp.b32 	%r199, %r42, 0, %p26;
	selp.b32 	%r200, %r199, 0, %p27;
	add.s32 	%r201, %r191, %r200;
	selp.b32 	%r202, 0, %r42, %p26;
	add.s32 	%r203, %r193, %r202;
	setp.ne.s16 	%p28, %rs73, %rs140;
	setp.eq.s16 	%p29, %rs73, %rs69;
	selp.b32 	%r204, %r43, 0, %p28;
	selp.b32 	%r205, %r204, 0, %p29;
	add.s32 	%r206, %r201, %r205;
	selp.b32 	%r207, 0, %r43, %p28;
	add.s32 	%r208, %r203, %r207;
	setp.ne.s16 	%p30, %rs75, %rs140;
	setp.eq.s16 	%p31, %rs75, %rs69;
	selp.b32 	%r209, %r44, 0, %p30;
	selp.b32 	%r210, %r209, 0, %p31;
	add.s32 	%r211, %r206, %r210;
	selp.b32 	%r212, 0, %r44, %p30;
	add.s32 	%r213, %r208, %r212;
	setp.ne.s16 	%p32, %rs77, %rs140;
	setp.eq.s16 	%p33, %rs77, %rs69;
	selp.b32 	%r214, %r45, 0, %p32;
	selp.b32 	%r215, %r214, 0, %p33;
	add.s32 	%r216, %r211, %r215;
	selp.b32 	%r217, 0, %r45, %p32;
	add.s32 	%r218, %r213, %r217;
	ld.local.u32 	%r219, [%rd2+8];
	bfe.u32 	%r220, %r219, 0, 8;
	cvt.u16.u32 	%rs78, %r220;
	and.b16  	%rs79, %rs78, 255;
	bfe.u32 	%r221, %r219, 8, 8;
	cvt.u16.u32 	%rs80, %r221;
	and.b16  	%rs81, %rs80, 255;
	bfe.u32 	%r222, %r219, 16, 8;
	cvt.u16.u32 	%rs82, %r222;
	and.b16  	%rs83, %rs82, 255;
	bfe.u32 	%r223, %r219, 24, 8;
	cvt.u16.u32 	%rs84, %r223;
	and.b16  	%rs85, %rs84, 255;
	setp.ne.s16 	%p34, %rs79, %rs140;
	setp.eq.s16 	%p35, %rs79, %rs69;
	selp.b32 	%r224, %r46, 0, %p34;
	selp.b32 	%r225, %r224, 0, %p35;
	add.s32 	%r226, %r216, %r225;
	selp.b32 	%r227, 0, %r46, %p34;
	add.s32 	%r228, %r218, %r227;
	setp.ne.s16 	%p36, %rs81, %rs140;
	setp.eq.s16 	%p37, %rs81, %rs69;
	selp.b32 	%r229, %r47, 0, %p36;
	selp.b32 	%r230, %r229, 0, %p37;
	add.s32 	%r231, %r226, %r230;
	selp.b32 	%r232, 0, %r47, %p36;
	add.s32 	%r233, %r228, %r232;
	setp.ne.s16 	%p38, %rs83, %rs140;
	setp.eq.s16 	%p39, %rs83, %rs69;
	selp.b32 	%r234, %r48, 0, %p38;
	selp.b32 	%r235, %r234, 0, %p39;
	add.s32 	%r236, %r231, %r235;
	selp.b32 	%r237, 0, %r48, %p38;
	add.s32 	%r238, %r233, %r237;
	setp.ne.s16 	%p40, %rs85, %rs140;
	setp.eq.s16 	%p41, %rs85, %rs69;
	selp.b32 	%r239, %r49, 0, %p40;
	selp.b32 	%r240, %r239, 0, %p41;
	add.s32 	%r241, %r236, %r240;
	selp.b32 	%r242, 0, %r49, %p40;
	add.s32 	%r243, %r238, %r242;
	ld.local.u32 	%r244, [%rd2+12];
	bfe.u32 	%r245, %r244, 0, 8;
	cvt.u16.u32 	%rs86, %r245;
	and.b16  	%rs87, %rs86, 255;
	bfe.u32 	%r246, %r244, 8, 8;
	cvt.u16.u32 	%rs88, %r246;
	and.b16  	%rs89, %rs88, 255;
	bfe.u32 	%r247, %r244, 16, 8;
	cvt.u16.u32 	%rs90, %r247;
	and.b16  	%rs91, %rs90, 255;
	bfe.u32 	%r248, %r244, 24, 8;
	cvt.u16.u32 	%rs92, %r248;
	and.b16  	%rs93, %rs92, 255;
	setp.ne.s16 	%p42, %rs87, %rs140;
	setp.eq.s16 	%p43, %rs87, %rs69;
	selp.b32 	%r249, %r50, 0, %p42;
	selp.b32 	%r250, %r249, 0, %p43;
	add.s32 	%r251, %r241, %r250;
	selp.b32 	%r252, 0, %r50, %p42;
	add.s32 	%r253, %r243, %r252;
	setp.ne.s16 	%p44, %rs89, %rs140;
	setp.eq.s16 	%p45, %rs89, %rs69;
	selp.b32 	%r254, %r51, 0, %p44;
	selp.b32 	%r255, %r254, 0, %p45;
	add.s32 	%r256, %r251, %r255;
	selp.b32 	%r257, 0, %r51, %p44;
	add.s32 	%r258, %r253, %r257;
	setp.ne.s16 	%p46, %rs91, %rs140;
	setp.eq.s16 	%p47, %rs91, %rs69;
	selp.b32 	%r259, %r52, 0, %p46;
	selp.b32 	%r260, %r259, 0, %p47;
	add.s32 	%r261, %r256, %r260;
	selp.b32 	%r262, 0, %r52, %p46;
	add.s32 	%r263, %r258, %r262;
	setp.ne.s16 	%p48, %rs93, %rs140;
	setp.eq.s16 	%p49, %rs93, %rs69;
	selp.b32 	%r264, %r53, 0, %p48;
	selp.b32 	%r265, %r264, 0, %p49;
	add.s32 	%r266, %r261, %r265;
	selp.b32 	%r267, 0, %r53, %p48;
	add.s32 	%r268, %r263, %r267;
	ld.local.u32 	%r269, [%rd2+16];
	bfe.u32 	%r270, %r269, 0, 8;
	cvt.u16.u32 	%rs94, %r270;
	and.b16  	%rs95, %rs94, 255;
	bfe.u32 	%r271, %r269, 8, 8;
	cvt.u16.u32 	%rs96, %r271;
	and.b16  	%rs97, %rs96, 255;
	bfe.u32 	%r272, %r269, 16, 8;
	cvt.u16.u32 	%rs98, %r272;
	and.b16  	%rs99, %rs98, 255;
	bfe.u32 	%r273, %r269, 24, 8;
	cvt.u16.u32 	%rs100, %r273;
	and.b16  	%rs101, %rs100, 255;
	setp.ne.s16 	%p50, %rs95, %rs140;
	setp.eq.s16 	%p51, %rs95, %rs69;
	selp.b32 	%r274, %r54, 0, %p50;
	selp.b32 	%r275, %r274, 0, %p51;
	add.s32 	%r276, %r266, %r275;
	selp.b32 	%r277, 0, %r54, %p50;
	add.s32 	%r278, %r268, %r277;
	setp.ne.s16 	%p52, %rs97, %rs140;
	setp.eq.s16 	%p53, %rs97, %rs69;
	selp.b32 	%r279, %r55, 0, %p52;
	selp.b32 	%r280, %r279, 0, %p53;
	add.s32 	%r281, %r276, %r280;
	selp.b32 	%r282, 0, %r55, %p52;
	add.s32 	%r283, %r278, %r282;
	setp.ne.s16 	%p54, %rs99, %rs140;
	setp.eq.s16 	%p55, %rs99, %rs69;
	selp.b32 	%r284, %r56, 0, %p54;
	selp.b32 	%r285, %r284, 0, %p55;
	add.s32 	%r286, %r281, %r285;
	selp.b32 	%r287, 0, %r56, %p54;
	add.s32 	%r288, %r283, %r287;
	setp.ne.s16 	%p56, %rs101, %rs140;
	setp.eq.s16 	%p57, %rs101, %rs69;
	selp.b32 	%r289, %r57, 0, %p56;
	selp.b32 	%r290, %r289, 0, %p57;
	add.s32 	%r291, %r286, %r290;
	selp.b32 	%r292, 0, %r57, %p56;
	add.s32 	%r293, %r288, %r292;
	ld.local.u32 	%r294, [%rd2+20];
	bfe.u32 	%r295, %r294, 0, 8;
	cvt.u16.u32 	%rs102, %r295;
	and.b16  	%rs103, %rs102, 255;
	bfe.u32 	%r296, %r294, 8, 8;
	cvt.u16.u32 	%rs104, %r296;
	and.b16  	%rs105, %rs104, 255;
	bfe.u32 	%r297, %r294, 16, 8;
	cvt.u16.u32 	%rs106, %r297;
	and.b16  	%rs107, %rs106, 255;
	bfe.u32 	%r298, %r294, 24, 8;
	cvt.u16.u32 	%rs108, %r298;
	and.b16  	%rs109, %rs108, 255;
	setp.ne.s16 	%p58, %rs103, %rs140;
	setp.eq.s16 	%p59, %rs103, %rs69;
	selp.b32 	%r299, %r58, 0, %p58;
	selp.b32 	%r300, %r299, 0, %p59;
	add.s32 	%r301, %r291, %r300;
	selp.b32 	%r302, 0, %r58, %p58;
	add.s32 	%r303, %r293, %r302;
	setp.ne.s16 	%p60, %rs105, %rs140;
	setp.eq.s16 	%p61, %rs105, %rs69;
	selp.b32 	%r304, %r59, 0, %p60;
	selp.b32 	%r305, %r304, 0, %p61;
	add.s32 	%r306, %r301, %r305;
	selp.b32 	%r307, 0, %r59, %p60;
	add.s32 	%r308, %r303, %r307;
	setp.ne.s16 	%p62, %rs107, %rs140;
	setp.eq.s16 	%p63, %rs107, %rs69;
	selp.b32 	%r309, %r60, 0, %p62;
	selp.b32 	%r310, %r309, 0, %p63;
	add.s32 	%r311, %r306, %r310;
	selp.b32 	%r312, 0, %r60, %p62;
	add.s32 	%r313, %r308, %r312;
	setp.ne.s16 	%p64, %rs109, %rs140;
	setp.eq.s16 	%p65, %rs109, %rs69;
	selp.b32 	%r314, %r61, 0, %p64;
	selp.b32 	%r315, %r314, 0, %p65;
	add.s32 	%r316, %r311, %r315;
	selp.b32 	%r317, 0, %r61, %p64;
	add.s32 	%r318, %r313, %r317;
	ld.local.u32 	%r319, [%rd2+24];
	bfe.u32 	%r320, %r319, 0, 8;
	cvt.u16.u32 	%rs110, %r320;
	and.b16  	%rs111, %rs110, 255;
	bfe.u32 	%r321, %r319, 8, 8;
	cvt.u16.u32 	%rs112, %r321;
	and.b16  	%rs113, %rs112, 255;
	bfe.u32 	%r322, %r319, 16, 8;
	cvt.u16.u32 	%rs114, %r322;
	and.b16  	%rs115, %rs114, 255;
	bfe.u32 	%r323, %r319, 24, 8;
	cvt.u16.u32 	%rs116, %r323;
	and.b16  	%rs117, %rs116, 255;
	setp.ne.s16 	%p66, %rs111, %rs140;
	setp.eq.s16 	%p67, %rs111, %rs69;
	selp.b32 	%r324, %r62, 0, %p66;
	selp.b32 	%r325, %r324, 0, %p67;
	add.s32 	%r326, %r316, %r325;
	selp.b32 	%r327, 0, %r62, %p66;
	add.s32 	%r328, %r318, %r327;
	setp.ne.s16 	%p68, %rs113, %rs140;
	setp.eq.s16 	%p69, %rs113, %rs69;
	selp.b32 	%r329, %r63, 0, %p68;
	selp.b32 	%r330, %r329, 0, %p69;
	add.s32 	%r331, %r326, %r330;
	selp.b32 	%r332, 0, %r63, %p68;
	add.s32 	%r333, %r328, %r332;
	setp.ne.s16 	%p70, %rs115, %rs140;
	setp.eq.s16 	%p71, %rs115, %rs69;
	selp.b32 	%r334, %r64, 0, %p70;
	selp.b32 	%r335, %r334, 0, %p71;
	add.s32 	%r336, %r331, %r335;
	selp.b32 	%r337, 0, %r64, %p70;
	add.s32 	%r338, %r333, %r337;
	setp.ne.s16 	%p72, %rs117, %rs140;
	setp.eq.s16 	%p73, %rs117, %rs69;
	selp.b32 	%r339, %r65, 0, %p72;
	selp.b32 	%r340, %r339, 0, %p73;
	add.s32 	%r341, %r336, %r340;
	selp.b32 	%r342, 0, %r65, %p72;
	add.s32 	%r343, %r338, %r342;
	ld.local.u32 	%r344, [%rd2+28];
	bfe.u32 	%r345, %r344, 0, 8;
	cvt.u16.u32 	%rs118, %r345;
	and.b16  	%rs119, %rs118, 255;
	bfe.u32 	%r346, %r344, 8, 8;
	cvt.u16.u32 	%rs120, %r346;
	and.b16  	%rs121, %rs120, 255;
	bfe.u32 	%r347, %r344, 16, 8;
	cvt.u16.u32 	%rs122, %r347;
	and.b16  	%rs123, %rs122, 255;
	bfe.u32 	%r348, %r344, 24, 8;
	cvt.u16.u32 	%rs124, %r348;
	and.b16  	%rs125, %rs124, 255;
	setp.ne.s16 	%p74, %rs119, %rs140;
	setp.eq.s16 	%p75, %rs119, %rs69;
	selp.b32 	%r349, %r66, 0, %p74;
	selp.b32 	%r350, %r349, 0, %p75;
	add.s32 	%r351, %r341, %r350;
	selp.b32 	%r352, 0, %r66, %p74;
	add.s32 	%r353, %r343, %r352;
	setp.ne.s16 	%p76, %rs121, %rs140;
	setp.eq.s16 	%p77, %rs121, %rs69;
	selp.b32 	%r354, %r67, 0, %p76;
	selp.b32 	%r355, %r354, 0, %p77;
	add.s32 	%r356, %r351, %r355;
	selp.b32 	%r357, 0, %r67, %p76;
	add.s32 	%r358, %r353, %r357;
	setp.ne.s16 	%p78, %rs123, %rs140;
	setp.eq.s16 	%p79, %rs123, %rs69;
	selp.b32 	%r359, %r68, 0, %p78;
	selp.b32 	%r360, %r359, 0, %p79;
	add.s32 	%r361, %r356, %r360;
	selp.b32 	%r362, 0, %r68, %p78;
	add.s32 	%r363, %r358, %r362;
	setp.ne.s16 	%p80, %rs125, %rs140;
	setp.eq.s16 	%p81, %rs125, %rs69;
	selp.b32 	%r364, %r69, 0, %p80;
	selp.b32 	%r365, %r364, 0, %p81;
	add.s32 	%r366, %r361, %r365;
	selp.b32 	%r367, 0, %r69, %p80;
	add.s32 	%r368, %r363, %r367;
	ld.local.u32 	%r369, [%rd2+32];
	bfe.u32 	%r370, %r369, 0, 8;
	cvt.u16.u32 	%rs126, %r370;
	and.b16  	%rs127, %rs126, 255;
	bfe.u32 	%r371, %r369, 8, 8;
	cvt.u16.u32 	%rs128, %r371;
	and.b16  	%rs129, %rs128, 255;
	bfe.u32 	%r372, %r369, 16, 8;
	cvt.u16.u32 	%rs130, %r372;
	and.b16  	%rs131, %rs130, 255;
	bfe.u32 	%r373, %r369, 24, 8;
	cvt.u16.u32 	%rs132, %r373;
	and.b16  	%rs133, %rs132, 255;
	setp.ne.s16 	%p82, %rs127, %rs140;
	setp.eq.s16 	%p83, %rs127, %rs69;
	selp.b32 	%r374, %r70, 0, %p82;
	selp.b32 	%r375, %r374, 0, %p83;
	add.s32 	%r376, %r366, %r375;
	selp.b32 	%r377, 0, %r70, %p82;
	add.s32 	%r378, %r368, %r377;
	setp.ne.s16 	%p84, %rs129, %rs140;
	setp.eq.s16 	%p85, %rs129, %rs69;
	selp.b32 	%r379, %r71, 0, %p84;
	selp.b32 	%r380, %r379, 0, %p85;
	add.s32 	%r381, %r376, %r380;
	selp.b32 	%r382, 0, %r71, %p84;
	add.s32 	%r383, %r378, %r382;
	setp.ne.s16 	%p86, %rs131, %rs140;
	setp.eq.s16 	%p87, %rs131, %rs69;
	selp.b32 	%r384, %r72, 0, %p86;
	selp.b32 	%r385, %r384, 0, %p87;
	add.s32 	%r386, %r381, %r385;
	selp.b32 	%r387, 0, %r72, %p86;
	add.s32 	%r388, %r383, %r387;
	setp.ne.s16 	%p88, %rs133, %rs140;
	setp.eq.s16 	%p89, %rs133, %rs69;
	selp.b32 	%r389, %r73, 0, %p88;
	selp.b32 	%r390, %r389, 0, %p89;
	add.s32 	%r391, %r386, %r390;
	selp.b32 	%r392, 0, %r73, %p88;
	add.s32 	%r393, %r388, %r392;
	sub.s32 	%r394, %r393, %r391;
	setp.lt.s32 	%p90, %r394, %r628;
	selp.b32 	%r630, %r623, %r630, %p90;
	selp.b32 	%r629, %r634, %r629, %p90;
	min.s32 	%r628, %r394, %r628;
$L__BB0_18:
	add.s32 	%r634, %r634, 1;
	setp.ne.s32 	%p91, %r634, 6;
	@%p91 bra 	$L__BB0_4;
	bra.uni 	$L__BB0_31;
$L__BB0_19:
	mov.b32 	%r627, 0;
$L__BB0_20:
	cvt.u64.u32 	%rd63, %r627;
	mul.wide.u32 	%rd64, %r623, 6;
	add.s64 	%rd65, %rd1, %rd64;
	add.s64 	%rd66, %rd65, %rd63;
	ld.local.u8 	%rs134, [%rd66];
	setp.eq.s16 	%p92, %rs134, 111;
	@%p92 bra 	$L__BB0_21;
	bra.uni 	$L__BB0_30;
$L__BB0_21:
	cvt.u64.u32 	%rd67, %r627;
	st.local.u32 	[%rd2], %r5;
	st.local.u32 	[%rd2+4], %r9;
	st.local.u32 	[%rd2+8], %r13;
	st.local.u32 	[%rd2+12], %r17;
	st.local.u32 	[%rd2+16], %r21;
	st.local.u32 	[%rd2+20], %r25;
	st.local.u32 	[%rd2+24], %r29;
	st.local.u32 	[%rd2+28], %r33;
	st.local.u32 	[%rd2+32], %r37;
	mul.wide.u32 	%rd68, %r623, 6;
	add.s64 	%rd69, %rd2, %rd68;
	add.s64 	%rd3, %rd69, %rd67;
	st.local.u8 	[%rd3], %rs40;
	ld.local.u8 	%rs37, [%rd3+6];
	setp.eq.s16 	%p93, %rs37, %rs135;
	@%p93 bra 	$L__BB0_26;
	setp.eq.s32 	%p94, %r627, 0;
	@%p94 bra 	$L__BB0_25;
	mul.wide.u32 	%rd70, %r623, 6;
	add.s64 	%rd71, %rd2, %rd70;
	add.s32 	%r396, %r627, -1;
	cvt.u64.u32 	%rd72, %r396;
	add.s64 	%rd73, %rd71, %rd72;
	ld.local.u8 	%rs136, [%rd73];
	and.b16  	%rs137, %rs40, 255;
	setp.eq.s16 	%p95, %rs136, %rs137;
	@%p95 bra 	$L__BB0_26;
	setp.eq.s32 	%p96, %r627, 5;
	@%p96 bra 	$L__BB0_29;
$L__BB0_25:
	ld.local.u8 	%rs138, [%rd3+1];
	and.b16  	%rs139, %rs40, 255;
	setp.ne.s16 	%p97, %rs138, %rs139;
	@%p97 bra 	$L__BB0_29;
$L__BB0_26:
	setp.eq.s16 	%p98, %rs37, %rs140;
	selp.b16 	%rs141, %rs40, %rs37, %p98;
	st.local.u8 	[%rd3+6], %rs141;
	setp.eq.s32 	%p99, %r627, 0;
	@%p99 bra 	$L__BB0_28;
	mul.wide.u32 	%rd74, %r623, 6;
	add.s64 	%rd75, %rd2, %rd74;
	add.s32 	%r397, %r627, -1;
	cvt.u64.u32 	%rd76, %r397;
	add.s64 	%rd77, %rd75, %rd76;
	ld.local.u8 	%rs142, [%rd77];
	setp.eq.s16 	%p100, %rs142, %rs140;
	selp.b16 	%rs144, %rs40, %rs142, %p100;
	st.local.u8 	[%rd77], %rs144;
	setp.eq.s32 	%p101, %r627, 5;
	@%p101 bra 	$L__BB0_29;
$L__BB0_28:
	ld.local.u8 	%rs145, [%rd3+1];
	setp.eq.s16 	%p102, %rs145, %rs140;
	selp.b16 	%rs147, %rs40, %rs145, %p102;
	st.local.u8 	[%rd3+1], %rs147;
$L__BB0_29:
	ld.local.u32 	%r398, [%rd2];
	bfe.u32 	%r399, %r398, 0, 8;
	cvt.u16.u32 	%rs148, %r399;
	and.b16  	%rs149, %rs148, 255;
	bfe.u32 	%r400, %r398, 8, 8;
	cvt.u16.u32 	%rs150, %r400;
	and.b16  	%rs151, %rs150, 255;
	bfe.u32 	%r401, %r398, 16, 8;
	cvt.u16.u32 	%rs152, %r401;
	and.b16  	%rs153, %rs152, 255;
	bfe.u32 	%r402, %r398, 24, 8;
	cvt.u16.u32 	%rs154, %r402;
	and.b16  	%rs155, %rs154, 255;
	setp.ne.s16 	%p103, %rs149, %rs140;
	and.b16  	%rs157, %rs40, 255;
	setp.eq.s16 	%p104, %rs149, %rs157;
	selp.b32 	%r403, %r38, 0, %p103;
	selp.b32 	%r404, %r403, 0, %p104;
	selp.b32 	%r405, 0, %r38, %p103;
	setp.ne.s16 	%p105, %rs151, %rs140;
	setp.eq.s16 	%p106, %rs151, %rs157;
	selp.b32 	%r406, %r39, 0, %p105;
	selp.b32 	%r407, %r406, 0, %p106;
	add.s32 	%r408, %r404, %r407;
	selp.b32 	%r409, 0, %r39, %p105;
	add.s32 	%r410, %r405, %r409;
	setp.ne.s16 	%p107, %rs153, %rs140;
	setp.eq.s16 	%p108, %rs153, %rs157;
	selp.b32 	%r411, %r40, 0, %p107;
	selp.b32 	%r412, %r411, 0, %p108;
	add.s32 	%r413, %r408, %r412;
	selp.b32 	%r414, 0, %r40, %p107;
	add.s32 	%r415, %r410, %r414;
	setp.ne.s16 	%p109, %rs155, %rs140;
	setp.eq.s16 	%p110, %rs155, %rs157;
	selp.b32 	%r416, %r41, 0, %p109;
	selp.b32 	%r417, %r416, 0, %p110;
	add.s32 	%r418, %r413, %r417;
	selp.b32 	%r419, 0, %r41, %p109;
	add.s32 	%r420, %r415, %r419;
	ld.local.u32 	%r421, [%rd2+4];
	bfe.u32 	%r422, %r421, 0, 8;
	cvt.u16.u32 	%rs158, %r422;
	and.b16  	%rs159, %rs158, 255;
	bfe.u32 	%r423, %r421, 8, 8;
	cvt.u16.u32 	%rs160, %r423;
	and.b16  	%rs161, %rs160, 255;
	bfe.u32 	%r424, %r421, 16, 8;
	cvt.u16.u32 	%rs162, %r424;
	and.b16  	%rs163, %rs162, 255;
	bfe.u32 	%r425, %r421, 24, 8;
	cvt.u16.u32 	%rs164, %r425;
	and.b16  	%rs165, %rs164, 255;
	setp.ne.s16 	%p111, %rs159, %rs140;
	setp.eq.s16 	%p112, %rs159, %rs157;
	selp.b32 	%r426, %r42, 0, %p111;
	selp.b32 	%r427, %r426, 0, %p112;
	add.s32 	%r428, %r418, %r427;
	selp.b32 	%r429, 0, %r42, %p111;
	add.s32 	%r430, %r420, %r429;
	setp.ne.s16 	%p113, %rs161, %rs140;
	setp.eq.s16 	%p114, %rs161, %rs157;
	selp.b32 	%r431, %r43, 0, %p113;
	selp.b32 	%r432, %r431, 0, %p114;
	add.s32 	%r433, %r428, %r432;
	selp.b32 	%r434, 0, %r43, %p113;
	add.s32 	%r435, %r430, %r434;
	setp.ne.s16 	%p115, %rs163, %rs140;
	setp.eq.s16 	%p116, %rs163, %rs157;
	selp.b32 	%r436, %r44, 0, %p115;
	selp.b32 	%r437, %r436, 0, %p116;
	add.s32 	%r438, %r433, %r437;
	selp.b32 	%r439, 0, %r44, %p115;
	add.s32 	%r440, %r435, %r439;
	setp.ne.s16 	%p117, %rs165, %rs140;
	setp.eq.s16 	%p118, %rs165, %rs157;
	selp.b32 	%r441, %r45, 0, %p117;
	selp.b32 	%r442, %r441, 0, %p118;
	add.s32 	%r443, %r438, %r442;
	selp.b32 	%r444, 0, %r45, %p117;
	add.s32 	%r445, %r440, %r444;
	ld.local.u32 	%r446, [%rd2+8];
	bfe.u32 	%r447, %r446, 0, 8;
	cvt.u16.u32 	%rs166, %r447;
	and.b16  	%rs167, %rs166, 255;
	bfe.u32 	%r448, %r446, 8, 8;
	cvt.u16.u32 	%rs168, %r448;
	and.b16  	%rs169, %rs168, 255;
	bfe.u32 	%r449, %r446, 16, 8;
	cvt.u16.u32 	%rs170, %r449;
	and.b16  	%rs171, %rs170, 255;
	bfe.u32 	%r450, %r446, 24, 8;
	cvt.u16.u32 	%rs172, %r450;
	and.b16  	%rs173, %rs172, 255;
	setp.ne.s16 	%p119, %rs167, %rs140;
	setp.eq.s16 	%p120, %rs167, %rs157;
	selp.b32 	%r451, %r46, 0, %p119;
	selp.b32 	%r452, %r451, 0, %p120;
	add.s32 	%r453, %r443, %r452;
	selp.b32 	%r454, 0, %r46, %p119;
	add.s32 	%r455, %r445, %r454;
	setp.ne.s16 	%p121, %rs169, %rs140;
	setp.eq.s16 	%p122, %rs169, %rs157;
	selp.b32 	%r456, %r47, 0, %p121;
	selp.b32 	%r457, %r456, 0, %p122;
	add.s32 	%r458, %r453, %r457;
	selp.b32 	%r459, 0, %r47, %p121;
	add.s32 	%r460, %r455, %r459;
	setp.ne.s16 	%p123, %rs171, %rs140;
	setp.eq.s16 	%p124, %rs171, %rs157;
	selp.b32 	%r461, %r48, 0, %p123;
	selp.b32 	%r462, %r461, 0, %p124;
	add.s32 	%r463, %r458, %r462;
	selp.b32 	%r464, 0, %r48, %p123;
	add.s32 	%r465, %r460, %r464;
	setp.ne.s16 	%p125, %rs173, %rs140;
	setp.eq.s16 	%p126, %rs173, %rs157;
	selp.b32 	%r466, %r49, 0, %p125;
	selp.b32 	%r467, %r466, 0, %p126;
	add.s32 	%r468, %r463, %r467;
	selp.b32 	%r469, 0, %r49, %p125;
	add.s32 	%r470, %r465, %r469;
	ld.local.u32 	%r471, [%rd2+12];
	bfe.u32 	%r472, %r471, 0, 8;
	cvt.u16.u32 	%rs174, %r472;
	and.b16  	%rs175, %rs174, 255;
	bfe.u32 	%r473, %r471, 8, 8;
	cvt.u16.u32 	%rs176, %r473;
	and.b16  	%rs177, %rs176, 255;
	bfe.u32 	%r474, %r471, 16, 8;
	cvt.u16.u32 	%rs178, %r474;
	and.b16  	%rs179, %rs178, 255;
	bfe.u32 	%r475, %r471, 24, 8;
	cvt.u16.u32 	%rs180, %r475;
	and.b16  	%rs181, %rs180, 255;
	setp.ne.s16 	%p127, %rs175, %rs140;
	setp.eq.s16 	%p128, %rs175, %rs157;
	selp.b32 	%r476, %r50, 0, %p127;
	selp.b32 	%r477, %r476, 0, %p128;
	add.s32 	%r478, %r468, %r477;
	selp.b32 	%r479, 0, %r50, %p127;
	add.s32 	%r480, %r470, %r479;
	setp.ne.s16 	%p129, %rs177, %rs140;
	setp.eq.s16 	%p130, %rs177, %rs157;
	selp.b32 	%r481, %r51, 0, %p129;
	selp.b32 	%r482, %r481, 0, %p130;
	add.s32 	%r483, %r478, %r482;
	selp.b32 	%r484, 0, %r51, %p129;
	add.s32 	%r485, %r480, %r484;
	setp.ne.s16 	%p131, %rs179, %rs140;
	setp.eq.s16 	%p132, %rs179, %rs157;
	selp.b32 	%r486, %r52, 0, %p131;
	selp.b32 	%r487, %r486, 0, %p132;
	add.s32 	%r488, %r483, %r487;
	selp.b32 	%r489, 0, %r52, %p131;
	add.s32 	%r490, %r485, %r489;
	setp.ne.s16 	%p133, %rs181, %rs140;
	setp.eq.s16 	%p134, %rs181, %rs157;
	selp.b32 	%r491, %r53, 0, %p133;
	selp.b32 	%r492, %r491, 0, %p134;
	add.s32 	%r493, %r488, %r492;
	selp.b32 	%r494, 0, %r53, %p133;
	add.s32 	%r495, %r490, %r494;
	ld.local.u32 	%r496, [%rd2+16];
	bfe.u32 	%r497, %r496, 0, 8;
	cvt.u16.u32 	%rs182, %r497;
	and.b16  	%rs183, %rs182, 255;
	bfe.u32 	%r498, %r496, 8, 8;
	cvt.u16.u32 	%rs184, %r498;
	and.b16  	%rs185, %rs184, 255;
	bfe.u32 	%r499, %r496, 16, 8;
	cvt.u16.u32 	%rs186, %r499;
	and.b16  	%rs187, %rs186, 255;
	bfe.u32 	%r500, %r496, 24, 8;
	cvt.u16.u32 	%rs188, %r500;
	and.b16  	%rs189, %rs188, 255;
	setp.ne.s16 	%p135, %rs183, %rs140;
	setp.eq.s16 	%p136, %rs183, %rs157;
	selp.b32 	%r501, %r54, 0, %p135;
	selp.b32 	%r502, %r501, 0, %p136;
	add.s32 	%r503, %r493, %r502;
	selp.b32 	%r504, 0, %r54, %p135;
	add.s32 	%r505, %r495, %r504;
	setp.ne.s16 	%p137, %rs185, %rs140;
	setp.eq.s16 	%p138, %rs185, %rs157;
	selp.b32 	%r506, %r55, 0, %p137;
	selp.b32 	%r507, %r506, 0, %p138;
	add.s32 	%r508, %r503, %r507;
	selp.b32 	%r509, 0, %r55, %p137;
	add.s32 	%r510, %r505, %r509;
	setp.ne.s16 	%p139, %rs187, %rs140;
	setp.eq.s16 	%p140, %rs187, %rs157;
	selp.b32 	%r511, %r56, 0, %p139;
	selp.b32 	%r512, %r511, 0, %p140;
	add.s32 	%r513, %r508, %r512;
	selp.b32 	%r514, 0, %r56, %p139;
	add.s32 	%r515, %r510, %r514;
	setp.ne.s16 	%p141, %rs189, %rs140;
	setp.eq.s16 	%p142, %rs189, %rs157;
	selp.b32 	%r516, %r57, 0, %p141;
	selp.b32 	%r517, %r516, 0, %p142;
	add.s32 	%r518, %r513, %r517;
	selp.b32 	%r519, 0, %r57, %p141;
	add.s32 	%r520, %r515, %r519;
	ld.local.u32 	%r521, [%rd2+20];
	bfe.u32 	%r522, %r521, 0, 8;
	cvt.u16.u32 	%rs190, %r522;
	and.b16  	%rs191, %rs190, 255;
	bfe.u32 	%r523, %r521, 8, 8;
	cvt.u16.u32 	%rs192, %r523;
	and.b16  	%rs193, %rs192, 255;
	bfe.u32 	%r524, %r521, 16, 8;
	cvt.u16.u32 	%rs194, %r524;
	and.b16  	%rs195, %rs194, 255;
	bfe.u32 	%r525, %r521, 24, 8;
	cvt.u16.u32 	%rs196, %r525;
	and.b16  	%rs197, %rs196, 255;
	setp.ne.s16 	%p143, %rs191, %rs140;
	setp.eq.s16 	%p144, %rs191, %rs157;
	selp.b32 	%r526, %r58, 0, %p143;
	selp.b32 	%r527, %r526, 0, %p144;
	add.s32 	%r528, %r518, %r527;
	selp.b32 	%r529, 0, %r58, %p143;
	add.s32 	%r530, %r520, %r529;
	setp.ne.s16 	%p145, %rs193, %rs140;
	setp.eq.s16 	%p146, %rs193, %rs157;
	selp.b32 	%r531, %r59, 0, %p145;
	selp.b32 	%r532, %r531, 0, %p146;
	add.s32 	%r533, %r528, %r532;
	selp.b32 	%r534, 0, %r59, %p145;
	add.s32 	%r535, %r530, %r534;
	setp.ne.s16 	%p147, %rs195, %rs140;
	setp.eq.s16 	%p148, %rs195, %rs157;
	selp.b32 	%r536, %r60, 0, %p147;
	selp.b32 	%r537, %r536, 0, %p148;
	add.s32 	%r538, %r533, %r537;
	selp.b32 	%r539, 0, %r60, %p147;
	add.s32 	%r540, %r535, %r539;
	setp.ne.s16 	%p149, %rs197, %rs140;
	setp.eq.s16 	%p150, %rs197, %rs157;
	selp.b32 	%r541, %r61, 0, %p149;
	selp.b32 	%r542, %r541, 0, %p150;
	add.s32 	%r543, %r538, %r542;
	selp.b32 	%r544, 0, %r61, %p149;
	add.s32 	%r545, %r540, %r544;
	ld.local.u32 	%r546, [%rd2+24];
	bfe.u32 	%r547, %r546, 0, 8;
	cvt.u16.u32 	%rs198, %r547;
	and.b16  	%rs199, %rs198, 255;
	bfe.u32 	%r548, %r546, 8, 8;
	cvt.u16.u32 	%rs200, %r548;
	and.b16  	%rs201, %rs200, 255;
	bfe.u32 	%r549, %r546, 16, 8;
	cvt.u16.u32 	%rs202, %r549;
	and.b16  	%rs203, %rs202, 255;
	bfe.u32 	%r550, %r546, 24, 8;
	cvt.u16.u32 	%rs204, %r550;
	and.b16  	%rs205, %rs204, 255;
	setp.ne.s16 	%p151, %rs199, %rs140;
	setp.eq.s16 	%p152, %rs199, %rs157;
	selp.b32 	%r551, %r62, 0, %p151;
	selp.b32 	%r552, %r551, 0, %p152;
	add.s32 	%r553, %r543, %r552;
	selp.b32 	%r554, 0, %r62, %p151;
	add.s32 	%r555, %r545, %r554;
	setp.ne.s16 	%p153, %rs201, %rs140;
	setp.eq.s16 	%p154, %rs201, %rs157;
	selp.b32 	%r556, %r63, 0, %p153;
	selp.b32 	%r557, %r556, 0, %p154;
	add.s32 	%r558, %r553, %r557;
	selp.b32 	%r559, 0, %r63, %p153;
	add.s32 	%r560, %r555, %r559;
	setp.ne.s16 	%p155, %rs203, %rs140;
	setp.eq.s16 	%p156, %rs203, %rs157;
	selp.b32 	%r561, %r64, 0, %p155;
	selp.b32 	%r562, %r561, 0, %p156;
	add.s32 	%r563, %r558, %r562;
	selp.b32 	%r564, 0, %r64, %p155;
	add.s32 	%r565, %r560, %r564;
	setp.ne.s16 	%p157, %rs205, %rs140;
	setp.eq.s16 	%p158, %rs205, %rs157;
	selp.b32 	%r566, %r65, 0, %p157;
	selp.b32 	%r567, %r566, 0, %p158;
	add.s32 	%r568, %r563, %r567;
	selp.b32 	%r569, 0, %r65, %p157;
	add.s32 	%r570, %r565, %r569;
	ld.local.u32 	%r571, [%rd2+28];
	bfe.u32 	%r572, %r571, 0, 8;
	cvt.u16.u32 	%rs206, %r572;
	and.b16  	%rs207, %rs206, 255;
	bfe.u32 	%r573, %r571, 8, 8;
	cvt.u16.u32 	%rs208, %r573;
	and.b16  	%rs209, %rs208, 255;
	bfe.u32 	%r574, %r571, 16, 8;
	cvt.u16.u32 	%rs210, %r574;
	and.b16  	%rs211, %rs210, 255;
	bfe.u32 	%r575, %r571, 24, 8;
	cvt.u16.u32 	%rs212, %r575;
	and.b16  	%rs213, %rs212, 255;
	setp.ne.s16 	%p159, %rs207, %rs140;
	setp.eq.s16 	%p160, %rs207, %rs157;
	selp.b32 	%r576, %r66, 0, %p159;
	selp.b32 	%r577, %r576, 0, %p160;
	add.s32 	%r578, %r568, %r577;
	selp.b32 	%r579, 0, %r66, %p159;
	add.s32 	%r580, %r570, %r579;
	setp.ne.s16 	%p161, %rs209, %rs140;
	setp.eq.s16 	%p162, %rs209, %rs157;
	selp.b32 	%r581, %r67, 0, %p161;
	selp.b32 	%r582, %r581, 0, %p162;
	add.s32 	%r583, %r578, %r582;
	selp.b32 	%r584, 0, %r67, %p161;
	add.s32 	%r585, %r580, %r584;
	setp.ne.s16 	%p163, %rs211, %rs140;
	setp.eq.s16 	%p164, %rs211, %rs157;
	selp.b32 	%r586, %r68, 0, %p163;
	selp.b32 	%r587, %r586, 0, %p164;
	add.s32 	%r588, %r583, %r587;
	selp.b32 	%r589, 0, %r68, %p163;
	add.s32 	%r590, %r585, %r589;
	setp.ne.s16 	%p165, %rs213, %rs140;
	setp.eq.s16 	%p166, %rs213, %rs157;
	selp.b32 	%r591, %r69, 0, %p165;
	selp.b32 	%r592, %r591, 0, %p166;
	add.s32 	%r593, %r588, %r592;
	selp.b32 	%r594, 0, %r69, %p165;
	add.s32 	%r595, %r590, %r594;
	ld.local.u32 	%r596, [%rd2+32];
	bfe.u32 	%r597, %r596, 0, 8;
	cvt.u16.u32 	%rs214, %r597;
	and.b16  	%rs215, %rs214, 255;
	bfe.u32 	%r598, %r596, 8, 8;
	cvt.u16.u32 	%rs216, %r598;
	and.b16  	%rs217, %rs216, 255;
	bfe.u32 	%r599, %r596, 16, 8;
	cvt.u16.u32 	%rs218, %r599;
	and.b16  	%rs219, %rs218, 255;
	bfe.u32 	%r600, %r596, 24, 8;
	cvt.u16.u32 	%rs220, %r600;
	and.b16  	%rs221, %rs220, 255;
	setp.ne.s16 	%p167, %rs215, %rs140;
	setp.eq.s16 	%p168, %rs215, %rs157;
	selp.b32 	%r601, %r70, 0, %p167;
	selp.b32 	%r602, %r601, 0, %p168;
	add.s32 	%r603, %r593, %r602;
	selp.b32 	%r604, 0, %r70, %p167;
	add.s32 	%r605, %r595, %r604;
	setp.ne.s16 	%p169, %rs217, %rs140;
	setp.eq.s16 	%p170, %rs217, %rs157;
	selp.b32 	%r606, %r71, 0, %p169;
	selp.b32 	%r607, %r606, 0, %p170;
	add.s32 	%r608, %r603, %r607;
	selp.b32 	%r609, 0, %r71, %p169;
	add.s32 	%r610, %r605, %r609;
	setp.ne.s16 	%p171, %rs219, %rs140;
	setp.eq.s16 	%p172, %rs219, %rs157;
	selp.b32 	%r611, %r72, 0, %p171;
	selp.b32 	%r612, %r611, 0, %p172;
	add.s32 	%r613, %r608, %r612;
	selp.b32 	%r614, 0, %r72, %p171;
	add.s32 	%r615, %r610, %r614;
	setp.ne.s16 	%p173, %rs221, %rs140;
	setp.eq.s16 	%p174, %rs221, %rs157;
	selp.b32 	%r616, %r73, 0, %p173;
	selp.b32 	%r617, %r616, 0, %p174;
	add.s32 	%r618, %r613, %r617;
	selp.b32 	%r619, 0, %r73, %p173;
	add.s32 	%r620, %r615, %r619;
	sub.s32 	%r621, %r620, %r618;
	setp.lt.s32 	%p175, %r621, %r628;
	selp.b32 	%r630, 0, %r630, %p175;
	selp.b32 	%r629, %r627, %r629, %p175;
	min.s32 	%r628, %r621, %r628;
$L__BB0_30:
	add.s32 	%r627, %r627, 1;
	setp.eq.s32 	%p176, %r627, 6;
	@%p176 bra 	$L__BB0_31;
	bra.uni 	$L__BB0_20;
$L__BB0_31:
	setp.ne.s32 	%p177, %r78, 6;
	mov.u32 	%r623, %r78;
	@%p177 bra 	$L__BB0_2;
	ld.param.u64 	%rd81, [_Z16gameSearchKernelPcPiiicc_param_1];
	mul.lo.s32 	%r622, %r1, 3;
	cvta.to.global.u64 	%rd78, %rd81;
	mul.wide.s32 	%rd79, %r622, 4;
	add.s64 	%rd80, %rd78, %rd79;
	st.global.u32 	[%rd80], %r628;
	st.global.u32 	[%rd80+4], %r630;
	st.global.u32 	[%rd80+8], %r629;
$L__BB0_33:
	ret;

}


// ===== COMPILED SASS (sm_100) =====

	.target	sm_100

	.elftype	@"ET_EXEC"


//--------------------- .note.nv.tkinfo           --------------------------
	.section	.note.nv.tkinfo,"",@"SHT_NOTE"
	.sectionflags	@"SHF_NOTE_NV_TKINFO"
	.tkinfo
        /*0018*/ 	.word	0x00000002
        /*0030*/ 	.string	""
        /*0030*/ 	.string	"ptxas"
        /*0030*/ 	.string	"Cuda compilation tools, release 13.0, V13.0.88"
        /*0030*/ 	.string	"Build cuda_13.0.r13.0/compiler.36424714_0"
        /*0030*/ 	.string	"-arch sm_100 -m 64 "



//--------------------- .note.nv.cuinfo           --------------------------
	.section	.note.nv.cuinfo,"",@"SHT_NOTE"
	.sectionflags	@"SHF_NOTE_NV_CUINFO"
        /*0018*/ 	.short	0x0002
        /*001a*/ 	.short	0x0064
        /*001c*/ 	.short	0x0082
	.zero		2


//--------------------- .nv.info                  --------------------------
	.section	.nv.info,"",@"SHT_CUDA_INFO"
	.align	4


	//----- nvinfo : EIATTR_REGCOUNT
	.align		4
        /*0000*/ 	.byte	0x04, 0x2f
        /*0002*/ 	.short	(.L_2 - .L_1)
	.align		4
.L_1:
        /*0004*/ 	.word	index@(_Z16gameSearchKernelPcPiiicc)
        /*0008*/ 	.word	0x00000020


	//----- nvinfo : EIATTR_FRAME_SIZE
	.align		4
.L_2:
        /*000c*/ 	.byte	0x04, 0x11
        /*000e*/ 	.short	(.L_4 - .L_3)
	.align		4
.L_3:
        /*0010*/ 	.word	index@(_Z16gameSearchKernelPcPiiicc)
        /*0014*/ 	.word	0x00000048


	//----- nvinfo : EIATTR_MIN_STACK_SIZE
	.align		4
.L_4:
        /*0018*/ 	.byte	0x04, 0x12
        /*001a*/ 	.short	(.L_6 - .L_5)
	.align		4
.L_5:
        /*001c*/ 	.word	index@(_Z16gameSearchKernelPcPiiicc)
        /*0020*/ 	.word	0x00000048
.L_6:


//--------------------- .nv.compat                --------------------------
	.section	.nv.compat,"",@"SHT_CUDA_COMPAT_INFO"
	.align	4
        /*0000*/ 	.byte	0x02, 0x09, 0x00, 0x00, 0x02, 0x02, 0x01, 0x00, 0x02, 0x05, 0x05, 0x00, 0x03, 0x07, 0x01, 0x01
        /*0010*/ 	.byte	0x02, 0x03, 0x00, 0x00, 0x02, 0x06, 0x01, 0x00, 0x04, 0x0b, 0x08, 0x00, 0x09, 0x00, 0x00, 0x00
        /*0020*/ 	.byte	0x00, 0x00, 0x00, 0x00


//--------------------- .nv.info._Z16gameSearchKernelPcPiiicc --------------------------
	.section	.nv.info._Z16gameSearchKernelPcPiiicc,"",@"SHT_CUDA_INFO"
	.sectionflags	@""
	.align	4


	//----- nvinfo : EIATTR_CUDA_API_VERSION
	.align		4
        /*0000*/ 	.byte	0x04, 0x37
        /*0002*/ 	.short	(.L_8 - .L_7)
.L_7:
        /*0004*/ 	.word	0x00000082


	//----- nvinfo : EIATTR_KPARAM_INFO
	.align		4
.L_8:
        /*0008*/ 	.byte	0x04, 0x17
        /*000a*/ 	.short	(.L_10 - .L_9)
.L_9:
        /*000c*/ 	.word	0x00000000
        /*0010*/ 	.short	0x0005
        /*0012*/ 	.short	0x0019
        /*0014*/ 	.byte	0x00, 0xf0, 0x05, 0x00


	//----- nvinfo : EIATTR_KPARAM_INFO
	.align		4
.L_10:
        /*0018*/ 	.byte	0x04, 0x17
        /*001a*/ 	.short	(.L_12 - .L_11)
.L_11:
        /*001c*/ 	.word	0x00000000
        /*0020*/ 	.short	0x0004
        /*0022*/ 	.short	0x0018
        /*0024*/ 	.byte	0x00, 0xf0, 0x05, 0x00


	//----- nvinfo : EIATTR_KPARAM_INFO
	.align		4
.L_12:
        /*0028*/ 	.byte	0x04, 0x17
        /*002a*/ 	.short	(.L_14 - .L_13)
.L_13:
        /*002c*/ 	.word	0x00000000
        /*0030*/ 	.short	0x0003
        /*0032*/ 	.short	0x0014
        /*0034*/ 	.byte	0x00, 0xf0, 0x11, 0x00


	//----- nvinfo : EIATTR_KPARAM_INFO
	.align		4
.L_14:
        /*0038*/ 	.byte	0x04, 0x17
        /*003a*/ 	.short	(.L_16 - .L_15)
.L_15:
        /*003c*/ 	.word	0x00000000
        /*0040*/ 	.short	0x0002
        /*0042*/ 	.short	0x0010
        /*0044*/ 	.byte	0x00, 0xf0, 0x11, 0x00


	//----- nvinfo : EIATTR_KPARAM_INFO
	.align		4
.L_16:
        /*0048*/ 	.byte	0x04, 0x17
        /*004a*/ 	.short	(.L_18 - .L_17)
.L_17:
        /*004c*/ 	.word	0x00000000
        /*0050*/ 	.short	0x0001
        /*0052*/ 	.short	0x0008
        /*0054*/ 	.byte	0x00, 0xf5, 0x21, 0x00


	//----- nvinfo : EIATTR_KPARAM_INFO
	.align		4
.L_18:
        /*0058*/ 	.byte	0x04, 0x17
        /*005a*/ 	.short	(.L_20 - .L_19)
.L_19:
        /*005c*/ 	.word	0x00000000
        /*0060*/ 	.short	0x0000
        /*0062*/ 	.short	0x0000
        /*0064*/ 	.byte	0x00, 0xf5, 0x21, 0x00


	//----- nvinfo : EIATTR_SPARSE_MMA_MASK
	.align		4
.L_20:
        /*0068*/ 	.byte	0x03, 0x50
        /*006a*/ 	.short	0x0000


	//----- nvinfo : EIATTR_MAXREG_COUNT
	.align		4
        /*006c*/ 	.byte	0x03, 0x1b
        /*006e*/ 	.short	0x00ff


	//----- nvinfo : EIATTR_MERCURY_ISA_VERSION
	.align		4
        /*0070*/ 	.byte	0x03, 0x5f
        /*0072*/ 	.short	0x0101


	//----- nvinfo : EIATTR_VRC_CTA_INIT_COUNT
	.align		4
        /*0074*/ 	.byte	0x02, 0x4a
	.zero		1
	.zero		1


	//----- nvinfo : EIATTR_EXIT_INSTR_OFFSETS
	.align		4
        /*0078*/ 	.byte	0x04, 0x1c
        /*007a*/ 	.short	(.L_22 - .L_21)


	//   ....[0]....
.L_21:
        /*007c*/ 	.word	0x000000a0


	//   ....[1]....
        /*0080*/ 	.word	0x00004c40


	//----- nvinfo : EIATTR_CRS_STACK_SIZE
	.align		4
.L_22:
        /*0084*/ 	.byte	0x04, 0x1e
        /*0086*/ 	.short	(.L_24 - .L_23)
.L_23:
        /*0088*/ 	.word	0x00000000


	//----- nvinfo : EIATTR_CBANK_PARAM_SIZE
	.align		4
.L_24:
        /*008c*/ 	.byte	0x03, 0x19
        /*008e*/ 	.short	0x001a


	//----- nvinfo : EIATTR_PARAM_CBANK
	.align		4
        /*0090*/ 	.byte	0x04, 0x0a
        /*0092*/ 	.short	(.L_26 - .L_25)
	.align		4
.L_25:
        /*0094*/ 	.word	index@(.nv.constant0._Z16gameSearchKernelPcPiiicc)
        /*0098*/ 	.short	0x0380
        /*009a*/ 	.short	0x001a


	//----- nvinfo : EIATTR_SW_WAR
	.align		4
.L_26:
        /*009c*/ 	.byte	0x04, 0x36
        /*009e*/ 	.short	(.L_28 - .L_27)
.L_27:
        /*00a0*/ 	.word	0x00000008
.L_28:


//--------------------- .nv.callgraph             --------------------------
	.section	.nv.callgraph,"",@"SHT_CUDA_CALLGRAPH"
	.align	4
	.sectionentsize	8
	.align		4
        /*0000*/ 	.word	0x00000000
	.align		4
        /*0004*/ 	.word	0xffffffff
	.align		4
        /*0008*/ 	.word	0x00000000
	.align		4
        /*000c*/ 	.word	0xfffffffe
	.align		4
        /*0010*/ 	.word	0x00000000
	.align		4
        /*0014*/ 	.word	0xfffffffd
	.align		4
        /*0018*/ 	.word	0x00000000
	.align		4
        /*001c*/ 	.word	0xfffffffc


//--------------------- .nv.constant3             --------------------------
	.section	.nv.constant3,"a",@progbits
	.align	4
.nv.constant3:
	.type		Vc,@object
	.size		Vc,(.L_0 - Vc)
Vc:
	.zero		144
.L_0:


//--------------------- .text._Z16gameSearchKernelPcPiiicc --------------------------
	.section	.text._Z16gameSearchKernelPcPiiicc,"ax",@progbits
	.align	128
        .global         _Z16gameSearchKernelPcPiiicc
        .type           _Z16gameSearchKernelPcPiiicc,@function
        .size           _Z16gameSearchKernelPcPiiicc,(.L_x_31 - _Z16gameSearchKernelPcPiiicc)
        .other          _Z16gameSearchKernelPcPiiicc,@"STO_CUDA_ENTRY STV_DEFAULT"
_Z16gameSearchKernelPcPiiicc:
.text._Z16gameSearchKernelPcPiiicc:
[----:B------:R-:W0:Y:S01]  /*0000*/  LDC R1, c[0x0][0x37c] ;  /* 0x0000df00ff017b82 */ /* 0x000e220000000800 */
[----:B------:R-:W1:Y:S07]  /*0010*/  S2R R3, SR_TID.X ;  /* 0x0000000000037919 */ /* 0x000e6e0000002100 */
[----:B------:R-:W1:Y:S01]  /*0020*/  S2UR UR4, SR_CTAID.X ;  /* 0x00000000000479c3 */ /* 0x000e620000002500 */
[----:B------:R-:W2:Y:S01]  /*0030*/  LDCU UR5, c[0x0][0x390] ;  /* 0x00007200ff0577ac */ /* 0x000ea20008000800 */
[----:B0-----:R-:W-:-:S05]  /*0040*/  VIADD R1, R1, 0xffffffb8 ;  /* 0xffffffb801017836 */ /* 0x001fca0000000000 */
[C---:B------:R-:W-:Y:S01]  /*0050*/  R2UR UR7, R1.reuse ;  /* 0x00000000010772ca */ /* 0x040fe200000e0000 */
[----:B------:R-:W1:Y:S01]  /*0060*/  LDC R0, c[0x0][0x360] ;  /* 0x0000d800ff007b82 */ /* 0x000e620000000800 */
[----:B------:R-:W-:Y:S01]  /*0070*/  R2UR UR14, R1 ;  /* 0x00000000010e72ca */ /* 0x000fe200000e0000 */
[----:B-1----:R-:W-:-:S05]  /*0080*/  IMAD R0, R0, UR4, R3 ;  /* 0x0000000400007c24 */ /* 0x002fca000f8e0203 */
[----:B--2---:R-:W-:-:S13]  /*0090*/  ISETP.GE.AND P0, PT, R0, UR5, PT ;  /* 0x0000000500007c0c */ /* 0x004fda000bf06270 */
[----:B------:R-:W-:Y:S05]  /*00a0*/  @P0 EXIT ;  /* 0x000000000000094d */ /* 0x000fea0003800000 */
[----:B------:R-:W0:Y:S01]  /*00b0*/  LDCU.64 UR8, c[0x0][0x380] ;  /* 0x00007000ff0877ac */ /* 0x000e220008000a00 */
[----:B------:R-:W1:Y:S01]  /*00c0*/  LDCU.64 UR10, c[0x0][0x358] ;  /* 0x00006b00ff0a77ac */ /* 0x000e620008000a00 */
[----:B------:R-:W-:Y:S01]  /*00d0*/  USHF.R.S32.HI UR4, URZ, 0x1f, UR5 ;  /* 0x0000001fff047899 */ /* 0x000fe20008011405 */
[----:B0-----:R-:W-:-:S04]  /*00e0*/  IADD3 R2, P0, PT, R0, UR8, RZ ;  /* 0x0000000800027c10 */ /* 0x001fc8000ff1e0ff */
[----:B------:R-:W-:Y:S02]  /*00f0*/  LEA.HI.X.SX32 R3, R0, UR9, 0x1, P0 ;  /* 0x0000000900037c11 */ /* 0x000fe400080f0eff */
[----:B------:R-:W-:-:S03]  /*0100*/  IADD3 R12, P0, PT, R2, UR5, RZ ;  /* 0x00000005020c7c10 */ /* 0x000fc6000ff1e0ff */
[----:B-1----:R-:W2:Y:S01]  /*0110*/  LDG.E.U8 R2, desc[UR10][R2.64] ;  /* 0x0000000a02027981 */ /* 0x002ea2000c1e1100 */
[----:B------:R-:W-:Y:S02]  /*0120*/  IADD3.X R13, PT, PT, R3, UR4, RZ, P0, !PT ;  /* 0x00000004030d7c10 */ /* 0x000fe400087fe4ff */
[----:B------:R-:W-:-:S03]  /*0130*/  IADD3 R14, P0, PT, R12, UR5, RZ ;  /* 0x000000050c0e7c10 */ /* 0x000fc6000ff1e0ff */
[----:B------:R-:W3:Y:S01]  /*0140*/  LDG.E.U8 R12, desc[UR10][R12.64] ;  /* 0x0000000a0c0c7981 */ /* 0x000ee2000c1e1100 */
[----:B------:R-:W-:Y:S02]  /*0150*/  IADD3.X R15, PT, PT, R13, UR4, RZ, P0, !PT ;  /* 0x000000040d0f7c10 */ /* 0x000fe400087fe4ff */
[----:B------:R-:W-:-:S04]  /*0160*/  IADD3 R28, P0, PT, R14, UR5, RZ ;  /* 0x000000050e1c7c10 */ /* 0x000fc8000ff1e0ff */
[----:B------:R-:W-:Y:S02]  /*0170*/  IADD3.X R29, PT, PT, R15, UR4, RZ, P0, !PT ;  /* 0x000000040f1d7c10 */ /* 0x000fe400087fe4ff */
[----:B------:R-:W-:Y:S01]  /*0180*/  IADD3 R6, P0, PT, R28, UR5, RZ ;  /* 0x000000051c067c10 */ /* 0x000fe2000ff1e0ff */
[----:B------:R-:W4:Y:S03]  /*0190*/  LDG.E.U8 R15, desc[UR10][R14.64] ;  /* 0x0000000a0e0f7981 */ /* 0x000f26000c1e1100 */
[----:B------:R-:W-:Y:S01]  /*01a0*/  IADD3.X R7, PT, PT, R29, UR4, RZ, P0, !PT ;  /* 0x000000041d077c10 */ /* 0x000fe200087fe4ff */
[----:B------:R-:W5:Y:S01]  /*01b0*/  LDG.E.U8 R24, desc[UR10][R28.64] ;  /* 0x0000000a1c187981 */ /* 0x000f62000c1e1100 */
[----:B------:R-:W-:-:S03]  /*01c0*/  IADD3 R10, P0, PT, R6, UR5, RZ ;  /* 0x00000005060a7c10 */ /* 0x000fc6000ff1e0ff */
[----:B------:R0:W5:Y:S01]  /*01d0*/  LDG.E.U8 R16, desc[UR10][R6.64] ;  /* 0x0000000a06107981 */ /* 0x000162000c1e1100 */
[----:B------:R-:W-:-:S05]  /*01e0*/  IADD3.X R11, PT, PT, R7, UR4, RZ, P0, !PT ;  /* 0x00000004070b7c10 */ /* 0x000fca00087fe4ff */
[----:B------:R-:W5:Y:S01]  /*01f0*/  LDG.E.U8 R5, desc[UR10][R10.64] ;  /* 0x0000000a0a057981 */ /* 0x000f62000c1e1100 */
[----:B------:R-:W-:-:S04]  /*0200*/  IADD3 R18, P0, PT, R10, UR5, RZ ;  /* 0x000000050a127c10 */ /* 0x000fc8000ff1e0ff */
[----:B------:R-:W-:Y:S02]  /*0210*/  IADD3.X R19, PT, PT, R11, UR4, RZ, P0, !PT ;  /* 0x000000040b137c10 */ /* 0x000fe400087fe4ff */
[----:B------:R-:W-:-:S03]  /*0220*/  IADD3 R26, P0, PT, R18, UR5, RZ ;  /* 0x00000005121a7c10 */ /* 0x000fc6000ff1e0ff */
[----:B------:R1:W5:Y:S01]  /*0230*/  LDG.E.U8 R8, desc[UR10][R18.64] ;  /* 0x0000000a12087981 */ /* 0x000362000c1e1100 */
[----:B------:R-:W-:Y:S02]  /*0240*/  IADD3.X R27, PT, PT, R19, UR4, RZ, P0, !PT ;  /* 0x00000004131b7c10 */ /* 0x000fe400087fe4ff */
[----:B------:R-:W-:Y:S02]  /*0250*/  IADD3 R22, P0, PT, R26, UR5, RZ ;  /* 0x000000051a167c10 */ /* 0x000fe4000ff1e0ff */
[----:B------:R-:W-:Y:S01]  /*0260*/  PRMT R25, R25, 0x3340, R25 ;  /* 0x0000334019197816 */ /* 0x000fe20000000019 */
[----:B------:R-:W5:Y:S01]  /*0270*/  LDG.E.U8 R11, desc[UR10][R26.64] ;  /* 0x0000000a1a0b7981 */ /* 0x000f62000c1e1100 */
[----:B------:R-:W-:Y:S02]  /*0280*/  IADD3.X R23, PT, PT, R27, UR4, RZ, P0, !PT ;  /* 0x000000041b177c10 */ /* 0x000fe400087fe4ff */
[----:B0-----:R-:W-:-:S03]  /*0290*/  IADD3 R6, P0, PT, R22, UR5, RZ ;  /* 0x0000000516067c10 */ /* 0x001fc6000ff1e0ff */
[----:B------:R3:W5:Y:S01]  /*02a0*/  LDG.E.U8 R4, desc[UR10][R22.64] ;  /* 0x0000000a16047981 */ /* 0x000762000c1e1100 */
[----:B------:R-:W-:Y:S02]  /*02b0*/  IADD3.X R7, PT, PT, R23, UR4, RZ, P0, !PT ;  /* 0x0000000417077c10 */ /* 0x000fe400087fe4ff */
[----:B------:R-:W-:-:S03]  /*02c0*/  IADD3 R20, P0, PT, R6, UR5, RZ ;  /* 0x0000000506147c10 */ /* 0x000fc6000ff1e0ff */
[----:B------:R0:W5:Y:S01]  /*02d0*/  LDG.E.U8 R10, desc[UR10][R6.64] ;  /* 0x0000000a060a7981 */ /* 0x000162000c1e1100 */
[----:B------:R-:W-:Y:S02]  /*02e0*/  IADD3.X R21, PT, PT, R7, UR4, RZ, P0, !PT ;  /* 0x0000000407157c10 */ /* 0x000fe400087fe4ff */
[----:B-1----:R-:W-:-:S03]  /*02f0*/  IADD3 R18, P0, PT, R20, UR5, RZ ;  /* 0x0000000514127c10 */ /* 0x002fc6000ff1e0ff */
[----:B------:R1:W5:Y:S01]  /*0300*/  LDG.E.U8 R9, desc[UR10][R20.64] ;  /* 0x0000000a14097981 */ /* 0x000362000c1e1100 */
[----:B------:R-:W-:Y:S02]  /*0310*/  IADD3.X R19, PT, PT, R21, UR4, RZ, P0, !PT ;  /* 0x0000000415137c10 */ /* 0x000fe400087fe4ff */
[----:B--2---:R-:W-:Y:S02]  /*0320*/  PRMT R14, R2, 0x3340, R1 ;  /* 0x00003340020e7816 */ /* 0x004fe40000000001 */
[----:B------:R-:W-:Y:S02]  /*0330*/  IADD3 R2, P0, PT, R18, UR5, RZ ;  /* 0x0000000512027c10 */ /* 0x000fe4000ff1e0ff */
[----:B------:R-:W-:Y:S02]  /*0340*/  PRMT R13, R14, 0x5410, R25 ;  /* 0x000054100e0d7816 */ /* 0x000fe40000000019 */
[----:B------:R-:W-:Y:S01]  /*0350*/  IADD3.X R3, PT, PT, R19, UR4, RZ, P0, !PT ;  /* 0x0000000413037c10 */ /* 0x000fe200087fe4ff */
[----:B------:R2:W2:Y:S01]  /*0360*/  LDG.E.U8 R14, desc[UR10][R18.64] ;  /* 0x0000000a120e7981 */ /* 0x0004a2000c1e1100 */
[----:B---3--:R-:W-:-:S02]  /*0370*/  PRMT R22, R12, 0x7604, R13 ;  /* 0x000076040c167816 */ /* 0x008fc4000000000d */
[----:B------:R-:W-:Y:S02]  /*0380*/  IADD3 R12, P0, PT, R2, UR5, RZ ;  /* 0x00000005020c7c10 */ /* 0x000fe4000ff1e0ff */
[----:B------:R-:W3:Y:S02]  /*0390*/  LDG.E.U8 R2, desc[UR10][R2.64] ;  /* 0x0000000a02027981 */ /* 0x000ee4000c1e1100 */
[----:B------:R-:W-:Y:S02]  /*03a0*/  IADD3.X R13, PT, PT, R3, UR4, RZ, P0, !PT ;  /* 0x00000004030d7c10 */ /* 0x000fe400087fe4ff */
[----:B0-----:R-:W-:Y:S02]  /*03b0*/  IADD3 R6, P0, PT, R12, UR5, RZ ;  /* 0x000000050c067c10 */ /* 0x001fe4000ff1e0ff */
[----:B----4-:R-:W-:Y:S01]  /*03c0*/  PRMT R15, R15, 0x7054, R22 ;  /* 0x000070540f0f7816 */ /* 0x010fe20000000016 */
[----:B------:R0:W4:Y:S01]  /*03d0*/  LDG.E.U8 R17, desc[UR10][R12.64] ;  /* 0x0000000a0c117981 */ /* 0x000122000c1e1100 */
[----:B------:R-:W-:-:S02]  /*03e0*/  IADD3.X R7, PT, PT, R13, UR4, RZ, P0, !PT ;  /* 0x000000040d077c10 */ /* 0x000fc400087fe4ff */
[----:B------:R-:W-:Y:S02]  /*03f0*/  IADD3 R26, P0, PT, R6, UR5, RZ ;  /* 0x00000005061a7c10 */ /* 0x000fe4000ff1e0ff */
[----:B-----5:R-:W-:Y:S01]  /*0400*/  PRMT R16, R16, 0x3340, R1 ;  /* 0x0000334010107816 */ /* 0x020fe20000000001 */
[----:B------:R-:W5:Y:S01]  /*0410*/  LDG.E.U8 R6, desc[UR10][R6.64] ;  /* 0x0000000a06067981 */ /* 0x000f62000c1e1100 */
[----:B------:R-:W-:Y:S02]  /*0420*/  IADD3.X R27, PT, PT, R7, UR4, RZ, P0, !PT ;  /* 0x00000004071b7c10 */ /* 0x000fe400087fe4ff */
[----:B------:R-:W-:Y:S02]  /*0430*/  IADD3 R22, P0, PT, R26, UR5, RZ ;  /* 0x000000051a167c10 */ /* 0x000fe4000ff1e0ff */
[----:B------:R-:W-:Y:S01]  /*0440*/  PRMT R16, R16, 0x5410, R25 ;  /* 0x0000541010107816 */ /* 0x000fe20000000019 */
[----:B------:R-:W5:Y:S01]  /*0450*/  LDG.E.U8 R3, desc[UR10][R26.64] ;  /* 0x0000000a1a037981 */ /* 0x000f62000c1e1100 */
[----:B------:R-:W-:-:S02]  /*0460*/  IADD3.X R23, PT, PT, R27, UR4, RZ, P0, !PT ;  /* 0x000000041b177c10 */ /* 0x000fc400087fe4ff */
[----:B-1----:R-:W-:-:S03]  /*0470*/  IADD3 R20, P0, PT, R22, UR5, RZ ;  /* 0x0000000516147c10 */ /* 0x002fc6000ff1e0ff */
[----:B------:R1:W5:Y:S01]  /*0480*/  LDG.E.U8 R13, desc[UR10][R22.64] ;  /* 0x0000000a160d7981 */ /* 0x000362000c1e1100 */
[----:B------:R-:W-:Y:S02]  /*0490*/  IADD3.X R21, PT, PT, R23, UR4, RZ, P0, !PT ;  /* 0x0000000417157c10 */ /* 0x000fe400087fe4ff */
[----:B------:R-:W-:-:S03]  /*04a0*/  PRMT R5, R5, 0x7604, R16 ;  /* 0x0000760405057816 */ /* 0x000fc60000000010 */
[----:B------:R1:W5:Y:S01]  /*04b0*/  LDG.E.U8 R16, desc[UR10][R20.64] ;  /* 0x0000000a14107981 */ /* 0x000362000c1e1100 */
[----:B--2---:R-:W-:-:S04]  /*04c0*/  IADD3 R18, P0, PT, R20, UR5, RZ ;  /* 0x0000000514127c10 */ /* 0x004fc8000ff1e0ff */
[----:B------:R-:W-:Y:S02]  /*04d0*/  IADD3.X R19, PT, PT, R21, UR4, RZ, P0, !PT ;  /* 0x0000000415137c10 */ /* 0x000fe400087fe4ff */
[----:B0-----:R-:W-:-:S03]  /*04e0*/  PRMT R12, R4, 0x3340, R1 ;  /* 0x00003340040c7816 */ /* 0x001fc60000000001 */
[----:B------:R0:W2:Y:S01]  /*04f0*/  LDG.E.U8 R7, desc[UR10][R18.64] ;  /* 0x0000000a12077981 */ /* 0x0000a2000c1e1100 */
[----:B------:R-:W-:Y:S02]  /*0500*/  IADD3 R4, P0, PT, R18, UR5, RZ ;  /* 0x0000000512047c10 */ /* 0x000fe4000ff1e0ff */
[----:B------:R-:W-:Y:S02]  /*0510*/  PRMT R8, R8, 0x7054, R5 ;  /* 0x0000705408087816 */ /* 0x000fe40000000005 */
[----:B------:R-:W-:Y:S02]  /*0520*/  IADD3.X R5, PT, PT, R19, UR4, RZ, P0, !PT ;  /* 0x0000000413057c10 */ /* 0x000fe400087fe4ff */
[----:B-1----:R-:W-:-:S04]  /*0530*/  IADD3 R22, P0, PT, R4, UR5, RZ ;  /* 0x0000000504167c10 */ /* 0x002fc8000ff1e0ff */
[----:B------:R-:W-:Y:S02]  /*0540*/  IADD3.X R23, PT, PT, R5, UR4, RZ, P0, !PT ;  /* 0x0000000405177c10 */ /* 0x000fe400087fe4ff */
[----:B------:R-:W-:Y:S02]  /*0550*/  IADD3 R20, P0, PT, R22, UR5, RZ ;  /* 0x0000000516147c10 */ /* 0x000fe4000ff1e0ff */
[----:B------:R-:W-:Y:S02]  /*0560*/  PRMT R27, R12, 0x5410, R25 ;  /* 0x000054100c1b7816 */ /* 0x000fe40000000019 */
[----:B------:R-:W-:Y:S01]  /*0570*/  IADD3.X R21, PT, PT, R23, UR4, RZ, P0, !PT ;  /* 0x0000000417157c10 */ /* 0x000fe200087fe4ff */
[----:B------:R1:W2:Y:S01]  /*0580*/  LDG.E.U8 R12, desc[UR10][R4.64] ;  /* 0x0000000a040c7981 */ /* 0x0002a2000c1e1100 */
[----:B0-----:R-:W-:Y:S02]  /*0590*/  IADD3 R18, P0, PT, R20, UR5, RZ ;  /* 0x0000000514127c10 */ /* 0x001fe4000ff1e0ff */
[----:B------:R-:W-:-:S02]  /*05a0*/  PRMT R10, R10, 0x7604, R27 ;  /* 0x000076040a0a7816 */ /* 0x000fc4000000001b */
[----:B------:R-:W-:Y:S02]  /*05b0*/  IADD3.X R19, PT, PT, R21, UR4, RZ, P0, !PT ;  /* 0x0000000415137c10 */ /* 0x000fe400087fe4ff */
[----:B------:R-:W-:Y:S02]  /*05c0*/  PRMT R9, R9, 0x7054, R10 ;  /* 0x0000705409097816 */ /* 0x000fe4000000000a */
[----:B-1----:R-:W-:-:S04]  /*05d0*/  IADD3 R4, P0, PT, R18, UR5, RZ ;  /* 0x0000000512047c10 */ /* 0x002fc8000ff1e0ff */
[----:B------:R-:W-:Y:S02]  /*05e0*/  IADD3.X R5, PT, PT, R19, UR4, RZ, P0, !PT ;  /* 0x0000000413057c10 */ /* 0x000fe400087fe4ff */
[----:B------:R-:W-:-:S03]  /*05f0*/  IADD3 R28, P0, PT, R4, UR5, RZ ;  /* 0x00000005041c7c10 */ /* 0x000fc6000ff1e0ff */
[----:B------:R-:W2:Y:S01]  /*0600*/  LDG.E.U8 R4, desc[UR10][R4.64] ;  /* 0x0000000a04047981 */ /* 0x000ea2000c1e1100 */
[----:B------:R-:W-:Y:S02]  /*0610*/  IADD3.X R29, PT, PT, R5, UR4, RZ, P0, !PT ;  /* 0x00000004051d7c10 */ /* 0x000fe400087fe4ff */
[----:B---3--:R-:W-:Y:S02]  /*0620*/  PRMT R10, R2, 0x3340, R1 ;  /* 0x00003340020a7816 */ /* 0x008fe40000000001 */
[----:B------:R-:W3:Y:S02]  /*0630*/  LDG.E.U8 R2, desc[UR10][R22.64] ;  /* 0x0000000a16027981 */ /* 0x000ee4000c1e1100 */
[----:B------:R-:W-:-:S04]  /*0640*/  PRMT R10, R10, 0x5410, R25 ;  /* 0x000054100a0a7816 */ /* 0x000fc80000000019 */
[----:B----4-:R-:W-:Y:S02]  /*0650*/  PRMT R17, R17, 0x7604, R10 ;  /* 0x0000760411117816 */ /* 0x010fe4000000000a */
[----:B------:R0:W4:Y:S01]  /*0660*/  LDG.E.U8 R10, desc[UR10][R20.64] ;  /* 0x0000000a140a7981 */ /* 0x000122000c1e1100 */
[----:B-----5:R-:W-:Y:S02]  /*0670*/  PRMT R26, R13, 0x3340, R0 ;  /* 0x000033400d1a7816 */ /* 0x020fe40000000000 */
[----:B0-----:R-:W-:Y:S01]  /*0680*/  IADD3 R20, P0, PT, R28, UR5, RZ ;  /* 0x000000051c147c10 */ /* 0x001fe2000ff1e0ff */
[----:B------:R0:W5:Y:S01]  /*0690*/  LDG.E.U8 R13, desc[UR10][R18.64] ;  /* 0x0000000a120d7981 */ /* 0x000162000c1e1100 */
[----:B------:R-:W-:-:S04]  /*06a0*/  PRMT R23, R26, 0x5410, R25 ;  /* 0x000054101a177816 */ /* 0x000fc80000000019 */
[----:B------:R-:W-:Y:S02]  /*06b0*/  PRMT R22, R16, 0x7604, R23 ;  /* 0x0000760410167816 */ /* 0x000fe40000000017 */
[----:B------:R1:W5:Y:S01]  /*06c0*/  LDG.E.U8 R16, desc[UR10][R28.64] ;  /* 0x0000000a1c107981 */ /* 0x000362000c1e1100 */
[----:B------:R-:W-:Y:S02]  /*06d0*/  IADD3.X R21, PT, PT, R29, UR4, RZ, P0, !PT ;  /* 0x000000041d157c10 */ /* 0x000fe400087fe4ff */
[----:B0-----:R-:W-:Y:S02]  /*06e0*/  IADD3 R18, P0, PT, R20, UR5, RZ ;  /* 0x0000000514127c10 */ /* 0x001fe4000ff1e0ff */
[----:B--2---:R-:W-:Y:S01]  /*06f0*/  PRMT R7, R7, 0x7054, R22 ;  /* 0x0000705407077816 */ /* 0x004fe20000000016 */
[----:B------:R0:W2:Y:S01]  /*0700*/  LDG.E.U8 R27, desc[UR10][R20.64] ;  /* 0x0000000a141b7981 */ /* 0x0000a2000c1e1100 */
[----:B------:R-:W-:Y:S02]  /*0710*/  IADD3.X R19, PT, PT, R21, UR4, RZ, P0, !PT ;  /* 0x0000000415137c10 */ /* 0x000fe400087fe4ff */
[----:B------:R-:W-:-:S02]  /*0720*/  IADD3 R22, P0, PT, R18, UR5, RZ ;  /* 0x0000000512167c10 */ /* 0x000fc4000ff1e0ff */
[----:B------:R-:W-:Y:S01]  /*0730*/  PRMT R6, R6, 0x7054, R17 ;  /* 0x0000705406067816 */ /* 0x000fe20000000011 */
[----:B------:R0:W2:Y:S01]  /*0740*/  LDG.E.U8 R26, desc[UR10][R18.64] ;  /* 0x0000000a121a7981 */ /* 0x0000a2000c1e1100 */
[----:B------:R-:W-:Y:S02]  /*0750*/  IADD3.X R23, PT, PT, R19, UR4, RZ, P0, !PT ;  /* 0x0000000413177c10 */ /* 0x000fe400087fe4ff */
[----:B-1----:R-:W-:-:S03]  /*0760*/  IADD3 R28, P0, PT, R22, UR5, RZ ;  /* 0x00000005161c7c10 */ /* 0x002fc6000ff1e0ff */
[----:B------:R1:W2:Y:S01]  /*0770*/  LDG.E.U8 R5, desc[UR10][R22.64] ;  /* 0x0000000a16057981 */ /* 0x0002a2000c1e1100 */
[----:B------:R-:W-:Y:S02]  /*0780*/  IADD3.X R29, PT, PT, R23, UR4, RZ, P0, !PT ;  /* 0x00000004171d7c10 */ /* 0x000fe400087fe4ff */
[----:B0-----:R-:W-:-:S04]  /*0790*/  IADD3 R20, P0, PT, R28, UR5, RZ ;  /* 0x000000051c147c10 */ /* 0x001fc8000ff1e0ff */
[----:B------:R-:W-:Y:S02]  /*07a0*/  IADD3.X R21, PT, PT, R29, UR4, RZ, P0, !PT ;  /* 0x000000041d157c10 */ /* 0x000fe400087fe4ff */
[----:B------:R-:W-:-:S04]  /*07b0*/  IADD3 R18, P0, PT, R20, UR5, RZ ;  /* 0x0000000514127c10 */ /* 0x000fc8000ff1e0ff */
[----:B------:R-:W-:Y:S02]  /*07c0*/  IADD3.X R19, PT, PT, R21, UR4, RZ, P0, !PT ;  /* 0x0000000415137c10 */ /* 0x000fe400087fe4ff */
[----:B-1----:R-:W-:-:S04]  /*07d0*/  IADD3 R22, P0, PT, R18, UR5, RZ ;  /* 0x0000000512167c10 */ /* 0x002fc8000ff1e0ff */
[----:B------:R-:W-:Y:S02]  /*07e0*/  IADD3.X R23, PT, PT, R19, UR4, RZ, P0, !PT ;  /* 0x0000000413177c10 */ /* 0x000fe400087fe4ff */
[----:B---3--:R-:W-:-:S04]  /*07f0*/  PRMT R2, R2, 0x3340, R1 ;  /* 0x0000334002027816 */ /* 0x008fc80000000001 */
[----:B------:R-:W-:Y:S02]  /*0800*/  PRMT R17, R2, 0x5410, R25 ;  /* 0x0000541002117816 */ /* 0x000fe40000000019 */
[----:B------:R-:W3:Y:S02]  /*0810*/  LDG.E.U8 R2, desc[UR10][R28.64] ;  /* 0x0000000a1c027981 */ /* 0x000ee4000c1e1100 */
[----:B----4-:R-:W-:Y:S02]  /*0820*/  PRMT R10, R10, 0x7604, R17 ;  /* 0x000076040a0a7816 */ /* 0x010fe40000000011 */
[----:B------:R-:W4:Y:S01]  /*0830*/  LDG.E.U8 R28, desc[UR10][R18.64] ;  /* 0x0000000a121c7981 */ /* 0x000f22000c1e1100 */
[----:B-----5:R-:W-:-:S03]  /*0840*/  PRMT R17, R16, 0x3340, R1 ;  /* 0x0000334010117816 */ /* 0x020fc60000000001 */
[----:B------:R0:W5:Y:S02]  /*0850*/  LDG.E.U8 R16, desc[UR10][R20.64] ;  /* 0x0000000a14107981 */ /* 0x000164000c1e1100 */
[----:B0-----:R-:W-:-:S04]  /*0860*/  IADD3 R20, P0, PT, R22, UR5, RZ ;  /* 0x0000000516147c10 */ /* 0x001fc8000ff1e0ff */
[----:B------:R-:W-:-:S05]  /*0870*/  IADD3.X R21, PT, PT, R23, UR4, RZ, P0, !PT ;  /* 0x0000000417157c10 */ /* 0x000fca00087fe4ff */
[----:B------:R-:W4:Y:S01]  /*0880*/  LDG.E.U8 R19, desc[UR10][R20.64] ;  /* 0x0000000a14137981 */ /* 0x000f22000c1e1100 */
[----:B------:R-:W-:-:S04]  /*0890*/  PRMT R17, R17, 0x5410, R25 ;  /* 0x0000541011117816 */ /* 0x000fc80000000019 */
[----:B--2---:R-:W-:Y:S02]  /*08a0*/  PRMT R27, R27, 0x7604, R17 ;  /* 0x000076041b1b7816 */ /* 0x004fe40000000011 */
[----:B---3--:R-:W-:-:S04]  /*08b0*/  PRMT R2, R2, 0x3340, R1 ;  /* 0x0000334002027816 */ /* 0x008fc80000000001 */
[----:B------:R-:W-:Y:S02]  /*08c0*/  PRMT R29, R2, 0x5410, R25 ;  /* 0x00005410021d7816 */ /* 0x000fe40000000019 */
[----:B------:R0:W2:Y:S02]  /*08d0*/  LDG.E.U8 R2, desc[UR10][R22.64] ;  /* 0x0000000a16027981 */ /* 0x0000a4000c1e1100 */
[----:B-----5:R-:W-:Y:S02]  /*08e0*/  PRMT R29, R16, 0x7604, R29 ;  /* 0x00007604101d7816 */ /* 0x020fe4000000001d */
[----:B------:R-:W-:-:S04]  /*08f0*/  IADD3 R16, P0, PT, R20, UR5, RZ ;  /* 0x0000000514107c10 */ /* 0x000fc8000ff1e0ff */
[----:B------:R-:W-:Y:S02]  /*0900*/  IADD3.X R17, PT, PT, R21, UR4, RZ, P0, !PT ;  /* 0x0000000415117c10 */ /* 0x000fe400087fe4ff */
[----:B------:R-:W-:-:S03]  /*0910*/  IADD3 R18, P0, PT, R16, UR5, RZ ;  /* 0x0000000510127c10 */ /* 0x000fc6000ff1e0ff */
[----:B------:R1:W3:Y:S01]  /*0920*/  LDG.E.U8 R16, desc[UR10][R16.64] ;  /* 0x0000000a10107981 */ /* 0x0002e2000c1e1100 */
[----:B----4-:R-:W-:Y:S02]  /*0930*/  PRMT R20, R19, 0x3340, R0 ;  /* 0x0000334013147816 */ /* 0x010fe40000000000 */
[----:B------:R-:W-:Y:S02]  /*0940*/  IADD3.X R19, PT, PT, R17, UR4, RZ, P0, !PT ;  /* 0x0000000411137c10 */ /* 0x000fe400087fe4ff */
[----:B0-----:R-:W-:Y:S02]  /*0950*/  IADD3 R22, P0, PT, R18, UR5, RZ ;  /* 0x0000000512167c10 */ /* 0x001fe4000ff1e0ff */
[----:B-1----:R-:W-:Y:S02]  /*0960*/  PRMT R17, R20, 0x5410, R25 ;  /* 0x0000541014117816 */ /* 0x002fe40000000019 */
[----:B------:R-:W-:Y:S01]  /*0970*/  IADD3.X R23, PT, PT, R19, UR4, RZ, P0, !PT ;  /* 0x0000000413177c10 */ /* 0x000fe200087fe4ff */
[----:B------:R-:W4:Y:S01]  /*0980*/  LDG.E.U8 R25, desc[UR10][R18.64] ;  /* 0x0000000a12197981 */ /* 0x000f22000c1e1100 */
[----:B------:R-:W-:-:S02]  /*0990*/  PRMT R13, R13, 0x7054, R10 ;  /* 0x000070540d0d7816 */ /* 0x000fc4000000000a */
[----:B------:R-:W-:Y:S01]  /*09a0*/  PRMT R26, R26, 0x7054, R27 ;  /* 0x000070541a1a7816 */ /* 0x000fe2000000001b */
[----:B------:R0:W5:Y:S01]  /*09b0*/  LDG.E.U8 R20, desc[UR10][R22.64] ;  /* 0x0000000a16147981 */ /* 0x000162000c1e1100 */
[----:B------:R-:W-:Y:S02]  /*09c0*/  PRMT R29, R28, 0x7054, R29 ;  /* 0x000070541c1d7816 */ /* 0x000fe4000000001d */
[----:B------:R-:W-:Y:S02]  /*09d0*/  PRMT R8, R11, 0x654, R8 ;  /* 0x000006540b087816 */ /* 0x000fe40000000008 */
[----:B------:R-:W-:Y:S02]  /*09e0*/  PRMT R9, R14, 0x654, R9 ;  /* 0x000006540e097816 */ /* 0x000fe40000000009 */
[----:B------:R-:W-:Y:S02]  /*09f0*/  PRMT R6, R3, 0x654, R6 ;  /* 0x0000065403067816 */ /* 0x000fe40000000006 */
[----:B------:R-:W-:Y:S01]  /*0a00*/  PRMT R7, R12, 0x654, R7 ;  /* 0x000006540c077816 */ /* 0x000fe20000000007 */
[----:B------:R-:W1:Y:S01]  /*0a10*/  LDCU.S8 UR5, c[0x0][0x399] ;  /* 0x00007320ff0577ac */ /* 0x000e620008000200 */
[----:B------:R-:W-:-:S02]  /*0a20*/  PRMT R4, R4, 0x654, R13 ;  /* 0x0000065404047816 */ /* 0x000fc4000000000d */
[----:B------:R-:W-:Y:S01]  /*0a30*/  PRMT R5, R5, 0x654, R26 ;  /* 0x0000065405057816 */ /* 0x000fe2000000001a */
[----:B------:R-:W1:Y:S01]  /*0a40*/  LDCU.U8 UR4, c[0x0][0x398] ;  /* 0x00007300ff0477ac */ /* 0x000e620008000000 */
[----:B------:R-:W-:Y:S01]  /*0a50*/  PRMT R10, R24, 0x654, R15 ;  /* 0x00000654180a7816 */ /* 0x000fe2000000000f */
[----:B------:R-:W-:Y:S02]  /*0a60*/  IMAD.MOV.U32 R11, RZ, RZ, R8 ;  /* 0x000000ffff0b7224 */ /* 0x000fe400078e0008 */
[----:B------:R-:W-:Y:S02]  /*0a70*/  IMAD.MOV.U32 R12, RZ, RZ, R9 ;  /* 0x000000ffff0c7224 */ /* 0x000fe400078e0009 */
[----:B------:R-:W-:Y:S02]  /*0a80*/  IMAD.MOV.U32 R13, RZ, RZ, R6 ;  /* 0x000000ffff0d7224 */ /* 0x000fe400078e0006 */
[----:B------:R-:W-:Y:S02]  /*0a90*/  IMAD.MOV.U32 R14, RZ, RZ, R7 ;  /* 0x000000ffff0e7224 */ /* 0x000fe400078e0007 */
[----:B------:R-:W-:-:S02]  /*0aa0*/  IMAD.MOV.U32 R15, RZ, RZ, R4 ;  /* 0x000000ffff0f7224 */ /* 0x000fc400078e0004 */
[----:B0-----:R-:W-:Y:S01]  /*0ab0*/  IMAD.MOV.U32 R22, RZ, RZ, R5 ;  /* 0x000000ffff167224 */ /* 0x001fe200078e0005 */
[----:B------:R0:W-:Y:S04]  /*0ac0*/  STL.64 [R1], R10 ;  /* 0x0000000a01007387 */ /* 0x0001e80000100a00 */
[----:B------:R0:W-:Y:S04]  /*0ad0*/  STL.64 [R1+0x8], R12 ;  /* 0x0000080c01007387 */ /* 0x0001e80000100a00 */
[----:B------:R0:W-:Y:S01]  /*0ae0*/  STL.64 [R1+0x10], R14 ;  /* 0x0000100e01007387 */ /* 0x0001e20000100a00 */
[----:B-1----:R-:W-:-:S02]  /*0af0*/  UPRMT UR5, UR5, 0x7710, URZ ;  /* 0x0000771005057896 */ /* 0x002fc400080000ff */
[----:B------:R-:W-:Y:S02]  /*0b00*/  UPRMT UR4, UR4, 0x8880, URZ ;  /* 0x0000888004047896 */ /* 0x000fe400080000ff */
[----:B------:R-:W-:Y:S02]  /*0b10*/  ULOP3.LUT UR8, UR5, 0xff, URZ, 0xc0, !UPT ;  /* 0x000000ff05087892 */ /* 0x000fe4000f8ec0ff */
[----:B------:R-:W-:Y:S01]  /*0b20*/  UPRMT UR4, UR4, 0x7710, URZ ;  /* 0x0000771004047896 */ /* 0x000fe200080000ff */
[----:B------:R-:W-:-:S03]  /*0b30*/  IMAD.MOV.U32 R19, RZ, RZ, 0x2710 ;  /* 0x00002710ff137424 */ /* 0x000fc600078e00ff */
[----:B------:R-:W-:Y:S01]  /*0b40*/  IMAD.U32 R26, RZ, RZ, UR8 ;  /* 0x00000008ff1a7e24 */ /* 0x000fe2000f8e00ff */
[----:B------:R-:W-:Y:S02]  /*0b50*/  ULOP3.LUT UR6, UR4, 0xff, URZ, 0xc0, !UPT ;  /* 0x000000ff04067892 */ /* 0x000fe4000f8ec0ff */
[----:B------:R-:W-:Y:S01]  /*0b60*/  UIADD3 UR7, UPT, UPT, UR7, 0x24, URZ ;  /* 0x0000002407077890 */ /* 0x000fe2000fffe0ff */
[----:B------:R-:W-:Y:S01]  /*0b70*/  UMOV UR4, URZ ;  /* 0x000000ff00047c82 */ /* 0x000fe20008000000 */
[----:B--2---:R-:W-:-:S05]  /*0b80*/  PRMT R2, R2, 0x654, R29 ;  /* 0x0000065402027816 */ /* 0x004fca000000001d */
[----:B------:R-:W-:-:S05]  /*0b90*/  IMAD.MOV.U32 R23, RZ, RZ, R2 ;  /* 0x000000ffff177224 */ /* 0x000fca00078e0002 */
[----:B------:R0:W-:Y:S01]  /*0ba0*/  STL.64 [R1+0x18], R22 ;  /* 0x0000181601007387 */ /* 0x0001e20000100a00 */
[----:B---3--:R-:W-:-:S04]  /*0bb0*/  PRMT R21, R16, 0x7604, R17 ;  /* 0x0000760410157816 */ /* 0x008fc80000000011 */
[----:B----4-:R-:W-:-:S04]  /*0bc0*/  PRMT R17, R25, 0x7054, R21 ;  /* 0x0000705419117816 */ /* 0x010fc80000000015 */
[----:B-----5:R-:W-:-:S05]  /*0bd0*/  PRMT R3, R20, 0x654, R17 ;  /* 0x0000065414037816 */ /* 0x020fca0000000011 */
[----:B------:R0:W-:Y:S02]  /*0be0*/  STL [R1+0x20], R3 ;  /* 0x0000200301007387 */ /* 0x0001e40000100800 */
.L_x_29:
[----:B------:R-:W-:Y:S02]  /*0bf0*/  UISETP.NE.AND UP0, UPT, UR4, URZ, UPT ;  /* 0x000000ff0400728c */ /* 0x000fe4000bf05270 */
[----:B------:R-:W-:-:S07]  /*0c00*/  UIADD3 UR8, UPT, UPT, UR4, 0x1, URZ ;  /* 0x0000000104087890 */ /* 0x000fce000fffe0ff */
[----:B------:R-:W-:Y:S05]  /*0c10*/  BRA.U !UP0, `(.L_x_0) ;  /* 0x00000015088c7547 */ /* 0x000fea000b800000 */
[----:B------:R-:W-:Y:S01]  /*0c20*/  IMAD.MOV.U32 R25, RZ, RZ, RZ ;  /* 0x000000ffff197224 */ /* 0x000fe200078e00ff */
[----:B------:R-:W-:-:S12]  /*0c30*/  UIMAD UR9, UR4, 0x6, UR14 ;  /* 0x00000006040978a4 */ /* 0x000fd8000f8e020e */
.L_x_11:
[----:B0-----:R-:W2:Y:S01]  /*0c40*/  LDL.U8 R12, [R25+UR9] ;  /* 0x00000009190c7983 */ /* 0x001ea20008100000 */
[----:B------:R-:W-:Y:S01]  /*0c50*/  BSSY.RECONVERGENT B0, `(.L_x_1) ;  /* 0x000015a000007945 */ /* 0x000fe20003800200 */
[----:B--2---:R-:W-:-:S13]  /*0c60*/  ISETP.NE.AND P0, PT, R12, 0x6f, PT ;  /* 0x0000006f0c00780c */ /* 0x004fda0003f05270 */
[----:B------:R-:W-:Y:S05]  /*0c70*/  @P0 BRA `(.L_x_2) ;  /* 0x00000014005c0947 */ /* 0x000fea0003800000 */
[----:B------:R-:W-:Y:S01]  /*0c80*/  IMAD.U32 R14, RZ, RZ, UR4 ;  /* 0x00000004ff0e7e24 */ /* 0x000fe2000f8e00ff */
[----:B------:R0:W-:Y:S01]  /*0c90*/  STL [R1+0x24], R10 ;  /* 0x0000240a01007387 */ /* 0x0001e20000100800 */
[----:B------:R-:W-:-:S03]  /*0ca0*/  IMAD.MOV.U32 R13, RZ, RZ, 0x6 ;  /* 0x00000006ff0d7424 */ /* 0x000fc600078e00ff */
[----:B------:R0:W-:Y:S01]  /*0cb0*/  STL.64 [R1+0x28], R8 ;  /* 0x0000280801007387 */ /* 0x0001e20000100a00 */
[----:B------:R-:W-:-:S03]  /*0cc0*/  IMAD R14, R14, R13, UR7 ;  /* 0x000000070e0e7e24 */ /* 0x000fc6000f8e020d */
[----:B------:R0:W-:Y:S01]  /*0cd0*/  STL.64 [R1+0x30], R6 ;  /* 0x0000300601007387 */ /* 0x0001e20000100a00 */
[----:B------:R-:W-:-:S03]  /*0ce0*/  IMAD.IADD R12, R14, 0x1, R25 ;  /* 0x000000010e0c7824 */ /* 0x000fc600078e0219 */
[----:B------:R0:W-:Y:S04]  /*0cf0*/  STL.64 [R1+0x38], R4 ;  /* 0x0000380401007387 */ /* 0x0001e80000100a00 */
[----:B------:R0:W-:Y:S04]  /*0d00*/  STL.64 [R1+0x40], R2 ;  /* 0x0000400201007387 */ /* 0x0001e80000100a00 */
[----:B------:R-:W2:Y:S01]  /*0d10*/  LDL.U8 R13, [R12+-0x6] ;  /* 0xfffffa000c0d7983 */ /* 0x000ea20000100000 */
[----:B------:R-:W-:Y:S02]  /*0d20*/  ULOP3.LUT UR12, UR5, 0xff, URZ, 0xc0, !UPT ;  /* 0x000000ff050c7892 */ /* 0x000fe4000f8ec0ff */
[----:B------:R-:W-:Y:S01]  /*0d30*/  IMAD.U32 R15, RZ, RZ, UR5 ;  /* 0x00000005ff0f7e24 */ /* 0x000fe2000f8e00ff */
[----:B------:R-:W-:Y:S04]  /*0d40*/  BSSY.RECONVERGENT B1, `(.L_x_3) ;  /* 0x000002f000017945 */ /* 0x000fe80003800200 */
[----:B------:R-:W-:Y:S01]  /*0d50*/  BSSY.RELIABLE B2, `(.L_x_4) ;  /* 0x0000017000027945 */ /* 0x000fe20003800100 */
[----:B------:R0:W-:Y:S01]  /*0d60*/  STL.U8 [R12], R15 ;  /* 0x0000000f0c007387 */ /* 0x0001e20000100000 */
[----:B------:R-:W-:-:S05]  /*0d70*/  IMAD.U32 R26, RZ, RZ, UR12 ;  /* 0x0000000cff1a7e24 */ /* 0x000fca000f8e00ff */
[----:B--2---:R-:W-:-:S13]  /*0d80*/  ISETP.NE.AND P0, PT, R13, R26, PT ;  /* 0x0000001a0d00720c */ /* 0x004fda0003f05270 */
[----:B0-----:R-:W-:Y:S05]  /*0d90*/  @!P0 BRA `(.L_x_5) ;  /* 0x0000000000488947 */ /* 0x001fea0003800000 */
[----:B------:R-:W-:-:S09]  /*0da0*/  UISETP.NE.AND UP0, UPT, UR4, 0x5, UPT ;  /* 0x000000050400788c */ /* 0x000fd2000bf05270 */
[----:B------:R-:W-:Y:S05]  /*0db0*/  BRA.U !UP0, `(.L_x_6) ;  /* 0x00000001080c7547 */ /* 0x000fea000b800000 */
[----:B------:R-:W2:Y:S02]  /*0dc0*/  LDL.U8 R15, [R12+0x6] ;  /* 0x000006000c0f7983 */ /* 0x000ea40000100000 */
[----:B--2---:R-:W-:-:S13]  /*0dd0*/  ISETP.NE.AND P0, PT, R15, R26, PT ;  /* 0x0000001a0f00720c */ /* 0x004fda0003f05270 */
[----:B------:R-:W-:Y:S05]  /*0de0*/  @!P0 BRA `(.L_x_5) ;  /* 0x0000000000348947 */ /* 0x000fea0003800000 */
.L_x_6:
[----:B------:R-:W-:-:S13]  /*0df0*/  ISETP.NE.AND P0, PT, R25, RZ, PT ;  /* 0x000000ff1900720c */ /* 0x000fda0003f05270 */
[----:B------:R-:W-:Y:S05]  /*0e00*/  @!P0 BRA `(.L_x_7) ;  /* 0x00000000001c8947 */ /* 0x000fea0003800000 */
[----:B------:R-:W-:-:S06]  /*0e10*/  IADD3 R15, PT, PT, R14, -0x1, R25 ;  /* 0xffffffff0e0f7810 */ /* 0x000fcc0007ffe019 */
[----:B------:R-:W2:Y:S02]  /*0e20*/  LDL.U8 R15, [R15] ;  /* 0x000000000f0f7983 */ /* 0x000ea40000100000 */
[----:B--2---:R-:W-:-:S13]  /*0e30*/  ISETP.NE.AND P0, PT, R15, R26, PT ;  /* 0x0000001a0f00720c */ /* 0x004fda0003f05270 */
[----:B------:R-:W-:Y:S05]  /*0e40*/  @!P0 BRA `(.L_x_5) ;  /* 0x00000000001c8947 */ /* 0x000fea0003800000 */
[----:B------:R-:W-:-:S13]  /*0e50*/  ISETP.NE.AND P0, PT, R25, 0x5, PT ;  /* 0x000000051900780c */ /* 0x000fda0003f05270 */
[----:B------:R-:W-:Y:S05]  /*0e60*/  @!P0 BREAK.RELIABLE B2 ;  /* 0x0000000000028942 */ /* 0x000fea0003800100 */
[----:B------:R-:W-:Y:S05]  /*0e70*/  @!P0 BRA `(.L_x_8) ;  /* 0x00000000006c8947 */ /* 0x000fea0003800000 */
.L_x_7:
[----:B------:R-:W2:Y:S02]  /*0e80*/  LDL.U8 R15, [R12+0x1] ;  /* 0x000001000c0f7983 */ /* 0x000ea40000100000 */
[----:B--2---:R-:W-:-:S13]  /*0e90*/  ISETP.NE.AND P0, PT, R15, R26, PT ;  /* 0x0000001a0f00720c */ /* 0x004fda0003f05270 */
[----:B------:R-:W-:Y:S05]  /*0ea0*/  @P0 BREAK.RELIABLE B2 ;  /* 0x0000000000020942 */ /* 0x000fea0003800100 */
[----:B------:R-:W-:Y:S05]  /*0eb0*/  @P0 BRA `(.L_x_8) ;  /* 0x00000000005c0947 */ /* 0x000fea0003800000 */
.L_x_5:
[----:B------:R-:W-:Y:S05]  /*0ec0*/  BSYNC.RELIABLE B2 ;  /* 0x0000000000027941 */ /* 0x000fea0003800100 */
.L_x_4:
[----:B------:R-:W-:Y:S01]  /*0ed0*/  ISETP.NE.AND P0, PT, R13, UR6, PT ;  /* 0x000000060d007c0c */ /* 0x000fe2000bf05270 */
[----:B------:R-:W-:Y:S01]  /*0ee0*/  UISETP.NE.AND UP0, UPT, UR4, 0x5, UPT ;  /* 0x000000050400788c */ /* 0x000fe2000bf05270 */
[----:B------:R-:W-:Y:S02]  /*0ef0*/  ISETP.NE.AND P1, PT, R25, RZ, PT ;  /* 0x000000ff1900720c */ /* 0x000fe40003f25270 */
[----:B------:R-:W-:-:S05]  /*0f00*/  SEL R13, R13, UR5, P0 ;  /* 0x000000050d0d7c07 */ /* 0x000fca0008000000 */
[----:B------:R0:W-:Y:S01]  /*0f10*/  STL.U8 [R12+-0x6], R13 ;  /* 0xfffffa0d0c007387 */ /* 0x0001e20000100000 */
[----:B------:R-:W-:Y:S05]  /*0f20*/  BRA.U !UP0, `(.L_x_9) ;  /* 0x0000000108107547 */ /* 0x000fea000b800000 */
[----:B0-----:R-:W2:Y:S02]  /*0f30*/  LDL.U8 R13, [R12+0x6] ;  /* 0x000006000c0d7983 */ /* 0x001ea40000100000 */
[----:B--2---:R-:W-:-:S04]  /*0f40*/  ISETP.NE.AND P0, PT, R13, UR6, PT ;  /* 0x000000060d007c0c */ /* 0x004fc8000bf05270 */
[----:B------:R-:W-:-:S05]  /*0f50*/  SEL R13, R13, UR5, P0 ;  /* 0x000000050d0d7c07 */ /* 0x000fca0008000000 */
[----:B------:R1:W-:Y:S04]  /*0f60*/  STL.U8 [R12+0x6], R13 ;  /* 0x0000060d0c007387 */ /* 0x0003e80000100000 */
.L_x_9:
[----:B------:R-:W-:Y:S05]  /*0f70*/  @!P1 BRA `(.L_x_10) ;  /* 0x00000000001c9947 */ /* 0x000fea0003800000 */
[----:B------:R-:W-:-:S05]  /*0f80*/  IADD3 R14, PT, PT, R14, -0x1, R25 ;  /* 0xffffffff0e0e7810 */ /* 0x000fca0007ffe019 */
[----:B01----:R-:W2:Y:S02]  /*0f90*/  LDL.U8 R13, [R14] ;  /* 0x000000000e0d7983 */ /* 0x003ea40000100000 */
[----:B--2---:R-:W-:-:S04]  /*0fa0*/  ISETP.NE.AND P0, PT, R13, UR6, PT ;  /* 0x000000060d007c0c */ /* 0x004fc8000bf05270 */
[----:B------:R-:W-:Y:S02]  /*0fb0*/  SEL R13, R13, UR5, P0 ;  /* 0x000000050d0d7c07 */ /* 0x000fe40008000000 */
[----:B------:R-:W-:-:S03]  /*0fc0*/  ISETP.NE.AND P0, PT, R25, 0x5, PT ;  /* 0x000000051900780c */ /* 0x000fc60003f05270 */
[----:B------:R2:W-:Y:S10]  /*0fd0*/  STL.U8 [R14], R13 ;  /* 0x0000000d0e007387 */ /* 0x0005f40000100000 */
[----:B--2---:R-:W-:Y:S05]  /*0fe0*/  @!P0 BRA `(.L_x_8) ;  /* 0x0000000000108947 */ /* 0x004fea0003800000 */
.L_x_10:
[----:B01----:R-:W2:Y:S02]  /*0ff0*/  LDL.U8 R13, [R12+0x1] ;  /* 0x000001000c0d7983 */ /* 0x003ea40000100000 */
[----:B--2---:R-:W-:-:S04]  /*1000*/  ISETP.NE.AND P0, PT, R13, UR6, PT ;  /* 0x000000060d007c0c */ /* 0x004fc8000bf05270 */
[----:B------:R-:W-:-:S05]  /*1010*/  SEL R13, R13, UR5, P0 ;  /* 0x000000050d0d7c07 */ /* 0x000fca0008000000 */
[----:B------:R0:W-:Y:S04]  /*1020*/  STL.U8 [R12+0x1], R13 ;  /* 0x0000010d0c007387 */ /* 0x0001e80000100000 */
.L_x_8:
[----:B------:R-:W-:Y:S05]  /*1030*/  BSYNC.RECONVERGENT B1 ;  /* 0x0000000000017941 */ /* 0x000fea0003800200 */
.L_x_3:
[----:B------:R-:W2:Y:S01]  /*1040*/  LDL R22, [R1+0x24] ;  /* 0x0000240001167983 */ /* 0x000ea20000100800 */
[----:B------:R-:W1:Y:S03]  /*1050*/  LDC.64 R20, c[0x3][RZ] ;  /* 0x00c00000ff147b82 */ /* 0x000e660000000a00 */
[----:B------:R-:W3:Y:S04]  /*1060*/  LDL.64 R16, [R1+0x28] ;  /* 0x0000280001107983 */ /* 0x000ee80000100a00 */
[----:B------:R-:W4:Y:S01]  /*1070*/  LDL.64 R14, [R1+0x30] ;  /* 0x00003000010e7983 */ /* 0x000f220000100a00 */
[----:B0-----:R-:W0:Y:S01]  /*1080*/  LDC.64 R12, c[0x3][0x8] ;  /* 0x00c00200ff0c7b82 */ /* 0x001e220000000a00 */
[----:B--2---:R-:W-:-:S02]  /*1090*/  LOP3.LUT R23, R22, 0xff, RZ, 0xc0, !PT ;  /* 0x000000ff16177812 */ /* 0x004fc400078ec0ff */
[C---:B------:R-:W-:Y:S02]  /*10a0*/  PRMT R27, R22.reuse, 0x7771, RZ ;  /* 0x00007771161b7816 */ /* 0x040fe400000000ff */
[C---:B------:R-:W-:Y:S02]  /*10b0*/  ISETP.NE.AND P0, PT, R23.reuse, UR6, PT ;  /* 0x0000000617007c0c */ /* 0x040fe4000bf05270 */
[----:B------:R-:W-:Y:S02]  /*10c0*/  ISETP.NE.AND P3, PT, R23, R26, PT ;  /* 0x0000001a1700720c */ /* 0x000fe40003f65270 */
[----:B------:R-:W-:Y:S02]  /*10d0*/  PRMT R23, R22, 0x7772, RZ ;  /* 0x0000777216177816 */ /* 0x000fe400000000ff */
[----:B------:R-:W-:Y:S02]  /*10e0*/  ISETP.NE.AND P1, PT, R27, UR6, PT ;  /* 0x000000061b007c0c */ /* 0x000fe4000bf25270 */
[----:B------:R-:W-:-:S02]  /*10f0*/  ISETP.NE.AND P2, PT, R23, UR6, PT ;  /* 0x0000000617007c0c */ /* 0x000fc4000bf45270 */
[----:B------:R-:W-:Y:S02]  /*1100*/  ISETP.NE.AND P4, PT, R27, R26, PT ;  /* 0x0000001a1b00720c */ /* 0x000fe40003f85270 */
[----:B-1----:R-:W-:Y:S02]  /*1110*/  SEL R24, R20, RZ, !P0 ;  /* 0x000000ff14187207 */ /* 0x002fe40004000000 */
[C---:B------:R-:W-:Y:S02]  /*1120*/  SEL R27, R21.reuse, RZ, !P1 ;  /* 0x000000ff151b7207 */ /* 0x040fe40004800000 */
[----:B0-----:R-:W-:Y:S02]  /*1130*/  SEL R28, R12, RZ, !P2 ;  /* 0x000000ff0c1c7207 */ /* 0x001fe40005000000 */
[----:B------:R-:W-:Y:S02]  /*1140*/  SEL R20, R20, RZ, P0 ;  /* 0x000000ff14147207 */ /* 0x000fe40000000000 */
[----:B------:R-:W-:-:S02]  /*1150*/  SEL R21, R21, RZ, P1 ;  /* 0x000000ff15157207 */ /* 0x000fc40000800000 */
[----:B------:R-:W-:Y:S02]  /*1160*/  ISETP.NE.AND P5, PT, R23, R26, PT ;  /* 0x0000001a1700720c */ /* 0x000fe40003fa5270 */
[----:B------:R-:W-:Y:S02]  /*1170*/  SEL R12, R12, RZ, P2 ;  /* 0x000000ff0c0c7207 */ /* 0x000fe40001000000 */
[----:B------:R-:W-:Y:S02]  /*1180*/  SEL R20, R20, RZ, !P3 ;  /* 0x000000ff14147207 */ /* 0x000fe40005800000 */
[----:B------:R-:W-:Y:S02]  /*1190*/  SEL R21, R21, RZ, !P4 ;  /* 0x000000ff15157207 */ /* 0x000fe40006000000 */
[----:B------:R-:W-:Y:S02]  /*11a0*/  SEL R12, R12, RZ, !P5 ;  /* 0x000000ff0c0c7207 */ /* 0x000fe40006800000 */
[----:B------:R-:W-:-:S02]  /*11b0*/  PRMT R29, R22, 0x7773, RZ ;  /* 0x00007773161d7816 */ /* 0x000fc400000000ff */
[----:B------:R-:W-:Y:S02]  /*11c0*/  IADD3 R23, PT, PT, R12, R20, R21 ;  /* 0x000000140c177210 */ /* 0x000fe40007ffe015 */
[----:B------:R-:W0:Y:S01]  /*11d0*/  LDC.64 R20, c[0x3][0x10] ;  /* 0x00c00400ff147b82 */ /* 0x000e220000000a00 */
[----:B---3--:R-:W-:Y:S02]  /*11e0*/  LOP3.LUT R22, R16, 0xff, RZ, 0xc0, !PT ;  /* 0x000000ff10167812 */ /* 0x008fe400078ec0ff */
[----:B------:R-:W-:Y:S02]  /*11f0*/  ISETP.NE.AND P0, PT, R29, UR6, PT ;  /* 0x000000061d007c0c */ /* 0x000fe4000bf05270 */
[----:B------:R-:W-:Y:S02]  /*1200*/  ISETP.NE.AND P1, PT, R22, UR6, PT ;  /* 0x0000000616007c0c */ /* 0x000fe4000bf25270 */
[----:B------:R-:W-:Y:S02]  /*1210*/  IADD3 R24, PT, PT, R28, R24, R27 ;  /* 0x000000181c187210 */ /* 0x000fe40007ffe01b */
[----:B------:R-:W-:-:S02]  /*1220*/  SEL R27, R13, RZ, !P0 ;  /* 0x000000ff0d1b7207 */ /* 0x000fc40004000000 */
[-C--:B------:R-:W-:Y:S02]  /*1230*/  ISETP.NE.AND P3, PT, R22, R26.reuse, PT ;  /* 0x0000001a1600720c */ /* 0x080fe40003f65270 */
[----:B------:R-:W-:Y:S02]  /*1240*/  SEL R22, R13, RZ, P0 ;  /* 0x000000ff0d167207 */ /* 0x000fe40000000000 */
[----:B------:R-:W-:Y:S02]  /*1250*/  ISETP.NE.AND P2, PT, R29, R26, PT ;  /* 0x0000001a1d00720c */ /* 0x000fe40003f45270 */
[----:B------:R-:W-:Y:S02]  /*1260*/  PRMT R29, R16, 0x7772, RZ ;  /* 0x00007772101d7816 */ /* 0x000fe400000000ff */
[C---:B0-----:R-:W-:Y:S02]  /*1270*/  SEL R12, R20.reuse, RZ, !P1 ;  /* 0x000000ff140c7207 */ /* 0x041fe40004800000 */
[----:B------:R-:W-:-:S02]  /*1280*/  SEL R20, R20, RZ, P1 ;  /* 0x000000ff14147207 */ /* 0x000fc40000800000 */
[----:B------:R-:W-:Y:S02]  /*1290*/  IADD3 R24, PT, PT, R12, R24, R27 ;  /* 0x000000180c187210 */ /* 0x000fe40007ffe01b */
[----:B------:R-:W0:Y:S01]  /*12a0*/  LDC.64 R12, c[0x3][0x18] ;  /* 0x00c00600ff0c7b82 */ /* 0x000e220000000a00 */
[----:B------:R-:W-:Y:S02]  /*12b0*/  SEL R27, R20, RZ, !P3 ;  /* 0x000000ff141b7207 */ /* 0x000fe40005800000 */
[----:B------:R-:W-:Y:S02]  /*12c0*/  SEL R20, R22, RZ, !P2 ;  /* 0x000000ff16147207 */ /* 0x000fe40005000000 */
[----:B------:R-:W-:Y:S02]  /*12d0*/  ISETP.NE.AND P1, PT, R29, UR6, PT ;  /* 0x000000061d007c0c */ /* 0x000fe4000bf25270 */
[----:B------:R-:W-:Y:S02]  /*12e0*/  IADD3 R20, PT, PT, R27, R23, R20 ;  /* 0x000000171b147210 */ /* 0x000fe40007ffe014 */
[----:B------:R-:W-:-:S02]  /*12f0*/  PRMT R23, R16, 0x7771, RZ ;  /* 0x0000777110177816 */ /* 0x000fc400000000ff */
[-C--:B------:R-:W-:Y:S02]  /*1300*/  ISETP.NE.AND P3, PT, R29, R26.reuse, PT ;  /* 0x0000001a1d00720c */ /* 0x080fe40003f65270 */
[C---:B------:R-:W-:Y:S02]  /*1310*/  ISETP.NE.AND P0, PT, R23.reuse, UR6, PT ;  /* 0x0000000617007c0c */ /* 0x040fe4000bf05270 */
[----:B------:R-:W-:Y:S02]  /*1320*/  ISETP.NE.AND P2, PT, R23, R26, PT ;  /* 0x0000001a1700720c */ /* 0x000fe40003f45270 */
[C---:B------:R-:W-:Y:S02]  /*1330*/  SEL R27, R21.reuse, RZ, !P0 ;  /* 0x000000ff151b7207 */ /* 0x040fe40004000000 */
[----:B------:R-:W-:Y:S02]  /*1340*/  SEL R21, R21, RZ, P0 ;  /* 0x000000ff15157207 */ /* 0x000fe40000000000 */
[----:B------:R-:W-:-:S02]  /*1350*/  LOP3.LUT R29, R17, 0xff, RZ, 0xc0, !PT ;  /* 0x000000ff111d7812 */ /* 0x000fc400078ec0ff */
[----:B------:R-:W-:Y:S02]  /*1360*/  SEL R21, R21, RZ, !P2 ;  /* 0x000000ff15157207 */ /* 0x000fe40005000000 */
[C---:B0-----:R-:W-:Y:S02]  /*1370*/  SEL R22, R12.reuse, RZ, !P1 ;  /* 0x000000ff0c167207 */ /* 0x041fe40004800000 */
[----:B------:R-:W-:Y:S02]  /*1380*/  SEL R12, R12, RZ, P1 ;  /* 0x000000ff0c0c7207 */ /* 0x000fe40000800000 */
[----:B------:R-:W-:Y:S02]  /*1390*/  IADD3 R24, PT, PT, R22, R24, R27 ;  /* 0x0000001816187210 */ /* 0x000fe40007ffe01b */
[----:B------:R-:W0:Y:S01]  /*13a0*/  LDC.64 R22, c[0x3][0x20] ;  /* 0x00c00800ff167b82 */ /* 0x000e220000000a00 */
[----:B------:R-:W-:Y:S02]  /*13b0*/  PRMT R27, R16, 0x7773, RZ ;  /* 0x00007773101b7816 */ /* 0x000fe400000000ff */
[----:B------:R-:W-:-:S02]  /*13c0*/  SEL R12, R12, RZ, !P3 ;  /* 0x000000ff0c0c7207 */ /* 0x000fc40005800000 */
[----:B------:R-:W-:Y:S02]  /*13d0*/  ISETP.NE.AND P0, PT, R27, UR6, PT ;  /* 0x000000061b007c0c */ /* 0x000fe4000bf05270 */
[----:B------:R-:W-:Y:S02]  /*13e0*/  ISETP.NE.AND P1, PT, R29, UR6, PT ;  /* 0x000000061d007c0c */ /* 0x000fe4000bf25270 */
[----:B------:R-:W-:Y:S02]  /*13f0*/  IADD3 R12, PT, PT, R12, R20, R21 ;  /* 0x000000140c0c7210 */ /* 0x000fe40007ffe015 */
[----:B------:R-:W-:Y:S02]  /*1400*/  SEL R21, R13, RZ, !P0 ;  /* 0x000000ff0d157207 */ /* 0x000fe40004000000 */
[-C--:B------:R-:W-:Y:S02]  /*1410*/  ISETP.NE.AND P2, PT, R27, R26.reuse, PT ;  /* 0x0000001a1b00720c */ /* 0x080fe40003f45270 */
[----:B------:R-:W-:-:S02]  /*1420*/  ISETP.NE.AND P3, PT, R29, R26, PT ;  /* 0x0000001a1d00720c */ /* 0x000fc40003f65270 */
[----:B0-----:R-:W-:-:S04]  /*1430*/  SEL R16, R22, RZ, !P1 ;  /* 0x000000ff16107207 */ /* 0x001fc80004800000 */
[----:B------:R-:W-:Y:S02]  /*1440*/  IADD3 R24, PT, PT, R16, R24, R21 ;  /* 0x0000001810187210 */ /* 0x000fe40007ffe015 */
[----:B------:R-:W2:Y:S01]  /*1450*/  LDL.64 R20, [R1+0x38] ;  /* 0x0000380001147983 */ /* 0x000ea20000100a00 */
[----:B------:R-:W-:Y:S02]  /*1460*/  SEL R13, R13, RZ, P0 ;  /* 0x000000ff0d0d7207 */ /* 0x000fe40000000000 */
[----:B------:R-:W-:Y:S02]  /*1470*/  SEL R22, R22, RZ, P1 ;  /* 0x000000ff16167207 */ /* 0x000fe40000800000 */
[----:B------:R-:W-:Y:S02]  /*1480*/  SEL R13, R13, RZ, !P2 ;  /* 0x000000ff0d0d7207 */ /* 0x000fe40005000000 */
[----:B------:R-:W-:Y:S02]  /*1490*/  SEL R16, R22, RZ, !P3 ;  /* 0x000000ff16107207 */ /* 0x000fe40005800000 */
[----:B------:R-:W-:-:S02]  /*14a0*/  PRMT R27, R17, 0x7771, RZ ;  /* 0x00007771111b7816 */ /* 0x000fc400000000ff */
[----:B------:R-:W-:Y:S02]  /*14b0*/  IADD3 R16, PT, PT, R16, R12, R13 ;  /* 0x0000000c10107210 */ /* 0x000fe40007ffe00d */
[----:B------:R-:W0:Y:S01]  /*14c0*/  LDC.64 R12, c[0x3][0x28] ;  /* 0x00c00a00ff0c7b82 */ /* 0x000e220000000a00 */
[C---:B------:R-:W-:Y:S02]  /*14d0*/  ISETP.NE.AND P0, PT, R27.reuse, UR6, PT ;  /* 0x000000061b007c0c */ /* 0x040fe4000bf05270 */
[----:B------:R-:W-:Y:S02]  /*14e0*/  ISETP.NE.AND P2, PT, R27, R26, PT ;  /* 0x0000001a1b00720c */ /* 0x000fe40003f45270 */
[----:B------:R-:W-:Y:S02]  /*14f0*/  PRMT R27, R17, 0x7772, RZ ;  /* 0x00007772111b7816 */ /* 0x000fe400000000ff */
[----:B----4-:R-:W-:Y:S02]  /*1500*/  LOP3.LUT R29, R14, 0xff, RZ, 0xc0, !PT ;  /* 0x000000ff0e1d7812 */ /* 0x010fe400078ec0ff */
[----:B------:R-:W-:-:S02]  /*1510*/  ISETP.NE.AND P1, PT, R27, UR6, PT ;  /* 0x000000061b007c0c */ /* 0x000fc4000bf25270 */
[----:B------:R-:W-:Y:S02]  /*1520*/  ISETP.NE.AND P3, PT, R27, R26, PT ;  /* 0x0000001a1b00720c */ /* 0x000fe40003f65270 */
[C---:B------:R-:W-:Y:S02]  /*1530*/  SEL R27, R23.reuse, RZ, !P0 ;  /* 0x000000ff171b7207 */ /* 0x040fe40004000000 */
[----:B------:R-:W-:-:S04]  /*1540*/  SEL R23, R23, RZ, P0 ;  /* 0x000000ff17177207 */ /* 0x000fc80000000000 */
[----:B------:R-:W-:Y:S02]  /*1550*/  SEL R23, R23, RZ, !P2 ;  /* 0x000000ff17177207 */ /* 0x000fe40005000000 */
[C---:B0-----:R-:W-:Y:S02]  /*1560*/  SEL R22, R12.reuse, RZ, !P1 ;  /* 0x000000ff0c167207 */ /* 0x041fe40004800000 */
[----:B------:R-:W-:Y:S02]  /*1570*/  SEL R12, R12, RZ, P1 ;  /* 0x000000ff0c0c7207 */ /* 0x000fe40000800000 */
[----:B------:R-:W-:Y:S02]  /*1580*/  IADD3 R24, PT, PT, R22, R24, R27 ;  /* 0x0000001816187210 */ /* 0x000fe40007ffe01b */
[----:B------:R-:W-:Y:S02]  /*1590*/  SEL R12, R12, RZ, !P3 ;  /* 0x000000ff0c0c7207 */ /* 0x000fe40005800000 */
[----:B------:R-:W-:-:S02]  /*15a0*/  PRMT R27, R17, 0x7773, RZ ;  /* 0x00007773111b7816 */ /* 0x000fc400000000ff */
[----:B------:R-:W-:Y:S02]  /*15b0*/  IADD3 R12, PT, PT, R12, R16, R23 ;  /* 0x000000100c0c7210 */ /* 0x000fe40007ffe017 */
[----:B------:R-:W0:Y:S01]  /*15c0*/  LDC.64 R22, c[0x3][0x30] ;  /* 0x00c00c00ff167b82 */ /* 0x000e220000000a00 */
[----:B------:R-:W-:Y:S02]  /*15d0*/  ISETP.NE.AND P1, PT, R29, UR6, PT ;  /* 0x000000061d007c0c */ /* 0x000fe4000bf25270 */
[C---:B------:R-:W-:Y:S02]  /*15e0*/  ISETP.NE.AND P0, PT, R27.reuse, UR6, PT ;  /* 0x000000061b007c0c */ /* 0x040fe4000bf05270 */
[-C--:B------:R-:W-:Y:S02]  /*15f0*/  ISETP.NE.AND P2, PT, R27, R26.reuse, PT ;  /* 0x0000001a1b00720c */ /* 0x080fe40003f45270 */
[----:B------:R-:W-:Y:S02]  /*1600*/  SEL R17, R13, RZ, !P0 ;  /* 0x000000ff0d117207 */ /* 0x000fe40004000000 */
[----:B------:R-:W-:-:S02]  /*1610*/  ISETP.NE.AND P3, PT, R29, R26, PT ;  /* 0x0000001a1d00720c */ /* 0x000fc40003f65270 */
[----:B0-----:R-:W-:-:S04]  /*1620*/  SEL R16, R22, RZ, !P1 ;  /* 0x000000ff16107207 */ /* 0x001fc80004800000 */
[----:B------:R-:W-:Y:S02]  /*1630*/  IADD3 R24, PT, PT, R16, R24, R17 ;  /* 0x0000001810187210 */ /* 0x000fe40007ffe011 */
[----:B------:R-:W3:Y:S01]  /*1640*/  LDL.64 R16, [R1+0x40] ;  /* 0x0000400001107983 */ /* 0x000ee20000100a00 */
[----:B------:R-:W-:Y:S02]  /*1650*/  SEL R22, R22, RZ, P1 ;  /* 0x000000ff16167207 */ /* 0x000fe40000800000 */
[----:B------:R-:W-:Y:S02]  /*1660*/  SEL R13, R13, RZ, P0 ;  /* 0x000000ff0d0d7207 */ /* 0x000fe40000000000 */
[----:B------:R-:W-:Y:S02]  /*1670*/  SEL R22, R22, RZ, !P3 ;  /* 0x000000ff16167207 */ /* 0x000fe40005800000 */
[----:B------:R-:W-:Y:S02]  /*1680*/  SEL R13, R13, RZ, !P2 ;  /* 0x000000ff0d0d7207 */ /* 0x000fe40005000000 */
[----:B------:R-:W-:-:S02]  /*1690*/  PRMT R27, R14, 0x7772, RZ ;  /* 0x000077720e1b7816 */ /* 0x000fc400000000ff */
[----:B------:R-:W-:Y:S02]  /*16a0*/  IADD3 R22, PT, PT, R22, R12, R13 ;  /* 0x0000000c16167210 */ /* 0x000fe40007ffe00d */
[----:B------:R-:W-:Y:S02]  /*16b0*/  PRMT R13, R14, 0x7771, RZ ;  /* 0x000077710e0d7816 */ /* 0x000fe400000000ff */
[----:B------:R-:W-:Y:S02]  /*16c0*/  ISETP.NE.AND P1, PT, R27, UR6, PT ;  /* 0x000000061b007c0c */ /* 0x000fe4000bf25270 */
[C---:B------:R-:W-:Y:S02]  /*16d0*/  ISETP.NE.AND P0, PT, R13.reuse, UR6, PT ;  /* 0x000000060d007c0c */ /* 0x040fe4000bf05270 */
[-C--:B------:R-:W-:Y:S02]  /*16e0*/  ISETP.NE.AND P2, PT, R13, R26.reuse, PT ;  /* 0x0000001a0d00720c */ /* 0x080fe40003f45270 */
[----:B------:R-:W0:Y:S01]  /*16f0*/  LDC.64 R12, c[0x3][0x38] ;  /* 0x00c00e00ff0c7b82 */ /* 0x000e220000000a00 */
[----:B------:R-:W-:-:S02]  /*1700*/  ISETP.NE.AND P3, PT, R27, R26, PT ;  /* 0x0000001a1b00720c */ /* 0x000fc40003f65270 */
[C---:B------:R-:W-:Y:S02]  /*1710*/  SEL R27, R23.reuse, RZ, !P0 ;  /* 0x000000ff171b7207 */ /* 0x040fe40004000000 */
[----:B------:R-:W-:Y:S02]  /*1720*/  SEL R23, R23, RZ, P0 ;  /* 0x000000ff17177207 */ /* 0x000fe40000000000 */
[----:B------:R-:W-:Y:S02]  /*1730*/  PRMT R29, R14, 0x7773, RZ ;  /* 0x000077730e1d7816 */ /* 0x000fe400000000ff */
[----:B------:R-:W-:Y:S02]  /*1740*/  SEL R23, R23, RZ, !P2 ;  /* 0x000000ff17177207 */ /* 0x000fe40005000000 */
[C---:B------:R-:W-:Y:S02]  /*1750*/  ISETP.NE.AND P0, PT, R29.reuse, UR6, PT ;  /* 0x000000061d007c0c */ /* 0x040fe4000bf05270 */
[----:B------:R-:W-:-:S02]  /*1760*/  ISETP.NE.AND P2, PT, R29, R26, PT ;  /* 0x0000001a1d00720c */ /* 0x000fc40003f45270 */
[C---:B0-----:R-:W-:Y:S02]  /*1770*/  SEL R28, R12.reuse, RZ, !P1 ;  /* 0x000000ff0c1c7207 */ /* 0x041fe40004800000 */
[----:B------:R-:W-:Y:S02]  /*1780*/  SEL R12, R12, RZ, P1 ;  /* 0x000000ff0c0c7207 */ /* 0x000fe40000800000 */
[----:B------:R-:W-:Y:S02]  /*1790*/  IADD3 R24, PT, PT, R28, R24, R27 ;  /* 0x000000181c187210 */ /* 0x000fe40007ffe01b */
[----:B------:R-:W-:Y:S02]  /*17a0*/  SEL R12, R12, RZ, !P3 ;  /* 0x000000ff0c0c7207 */ /* 0x000fe40005800000 */
[----:B------:R-:W-:Y:S02]  /*17b0*/  SEL R27, R13, RZ, !P0 ;  /* 0x000000ff0d1b7207 */ /* 0x000fe40004000000 */
[----:B------:R-:W-:-:S02]  /*17c0*/  IADD3 R12, PT, PT, R12, R22, R23 ;  /* 0x000000160c0c7210 */ /* 0x000fc40007ffe017 */
[----:B------:R-:W-:Y:S02]  /*17d0*/  LOP3.LUT R23, R15, 0xff, RZ, 0xc0, !PT ;  /* 0x000000ff0f177812 */ /* 0x000fe400078ec0ff */
[----:B------:R-:W-:Y:S02]  /*17e0*/  SEL R13, R13, RZ, P0 ;  /* 0x000000ff0d0d7207 */ /* 0x000fe40000000000 */
[C---:B------:R-:W-:Y:S02]  /*17f0*/  ISETP.NE.AND P1, PT, R23.reuse, UR6, PT ;  /* 0x0000000617007c0c */ /* 0x040fe4000bf25270 */
[----:B------:R-:W-:Y:S02]  /*1800*/  ISETP.NE.AND P3, PT, R23, R26, PT ;  /* 0x0000001a1700720c */ /* 0x000fe40003f65270 */
[----:B------:R-:W0:Y:S01]  /*1810*/  LDC.64 R22, c[0x3][0x40] ;  /* 0x00c01000ff167b82 */ /* 0x000e220000000a00 */
[----:B------:R-:W-:Y:S02]  /*1820*/  SEL R13, R13, RZ, !P2 ;  /* 0x000000ff0d0d7207 */ /* 0x000fe40005000000 */
[----:B0-----:R-:W-:-:S02]  /*1830*/  SEL R14, R22, RZ, !P1 ;  /* 0x000000ff160e7207 */ /* 0x001fc40004800000 */
[----:B------:R-:W-:Y:S02]  /*1840*/  SEL R22, R22, RZ, P1 ;  /* 0x000000ff16167207 */ /* 0x000fe40000800000 */
[----:B------:R-:W-:Y:S02]  /*1850*/  IADD3 R24, PT, PT, R14, R24, R27 ;  /* 0x000000180e187210 */ /* 0x000fe40007ffe01b */
[----:B------:R-:W-:Y:S02]  /*1860*/  SEL R14, R22, RZ, !P3 ;  /* 0x000000ff160e7207 */ /* 0x000fe40005800000 */
[----:B------:R-:W-:Y:S02]  /*1870*/  PRMT R27, R15, 0x7771, RZ ;  /* 0x000077710f1b7816 */ /* 0x000fe400000000ff */
[----:B------:R-:W-:Y:S02]  /*1880*/  IADD3 R14, PT, PT, R14, R12, R13 ;  /* 0x0000000c0e0e7210 */ /* 0x000fe40007ffe00d */
[----:B------:R-:W0:Y:S01]  /*1890*/  LDC.64 R12, c[0x3][0x48] ;  /* 0x00c01200ff0c7b82 */ /* 0x000e220000000a00 */
[----:B------:R-:W-:-:S02]  /*18a0*/  ISETP.NE.AND P0, PT, R27, UR6, PT ;  /* 0x000000061b007c0c */ /* 0x000fc4000bf05270 */
[----:B------:R-:W-:Y:S02]  /*18b0*/  ISETP.NE.AND P2, PT, R27, R26, PT ;  /* 0x0000001a1b00720c */ /* 0x000fe40003f45270 */
[----:B------:R-:W-:-:S04]  /*18c0*/  PRMT R27, R15, 0x7772, RZ ;  /* 0x000077720f1b7816 */ /* 0x000fc800000000ff */
[C---:B------:R-:W-:Y:S02]  /*18d0*/  ISETP.NE.AND P1, PT, R27.reuse, UR6, PT ;  /* 0x000000061b007c0c */ /* 0x040fe4000bf25270 */
        /* <DEDUP_REMOVED lines=11> */
[C---:B------:R-:W-:Y:S02]  /*1990*/  ISETP.NE.AND P5, PT, R27.reuse, UR6, PT ;  /* 0x000000061b007c0c */ /* 0x040fe4000bfa5270 */
[----:B------:R-:W-:Y:S02]  /*19a0*/  ISETP.NE.AND P3, PT, R27, R26, PT ;  /* 0x0000001a1b00720c */ /* 0x000fe40003f65270 */
[C---:B------:R-:W-:Y:S02]  /*19b0*/  SEL R15, R13.reuse, RZ, !P5 ;  /* 0x000000ff0d0f7207 */ /* 0x040fe40006800000 */
[----:B------:R-:W-:-:S04]  /*19c0*/  SEL R13, R13, RZ, P5 ;  /* 0x000000ff0d0d7207 */ /* 0x000fc80002800000 */
[----:B------:R-:W-:Y:S02]  /*19d0*/  SEL R13, R13, RZ, !P3 ;  /* 0x000000ff0d0d7207 */ /* 0x000fe40005800000 */
[C---:B--2---:R-:W-:Y:S02]  /*19e0*/  LOP3.LUT R29, R20.reuse, 0xff, RZ, 0xc0, !PT ;  /* 0x000000ff141d7812 */ /* 0x044fe400078ec0ff */
[----:B------:R-:W-:Y:S02]  /*19f0*/  PRMT R27, R20, 0x7772, RZ ;  /* 0x00007772141b7816 */ /* 0x000fe400000000ff */
[C---:B------:R-:W-:Y:S02]  /*1a00*/  ISETP.NE.AND P6, PT, R29.reuse, UR6, PT ;  /* 0x000000061d007c0c */ /* 0x040fe4000bfc5270 */
[----:B------:R-:W-:Y:S02]  /*1a10*/  ISETP.NE.AND P4, PT, R29, R26, PT ;  /* 0x0000001a1d00720c */ /* 0x000fe40003f85270 */
[----:B0-----:R-:W-:-:S02]  /*1a20*/  SEL R14, R22, RZ, !P6 ;  /* 0x000000ff160e7207 */ /* 0x001fc40007000000 */
[----:B------:R-:W-:Y:S02]  /*1a30*/  SEL R22, R22, RZ, P6 ;  /* 0x000000ff16167207 */ /* 0x000fe40003000000 */
[----:B------:R-:W-:Y:S02]  /*1a40*/  IADD3 R24, PT, PT, R14, R24, R15 ;  /* 0x000000180e187210 */ /* 0x000fe40007ffe00f */
[----:B------:R-:W-:Y:S02]  /*1a50*/  PRMT R15, R20, 0x7771, RZ ;  /* 0x00007771140f7816 */ /* 0x000fe400000000ff */
[----:B------:R-:W-:Y:S02]  /*1a60*/  SEL R22, R22, RZ, !P4 ;  /* 0x000000ff16167207 */ /* 0x000fe40006000000 */
[C---:B------:R-:W-:Y:S02]  /*1a70*/  ISETP.NE.AND P2, PT, R15.reuse, UR6, PT ;  /* 0x000000060f007c0c */ /* 0x040fe4000bf45270 */
[----:B------:R-:W-:-:S02]  /*1a80*/  ISETP.NE.AND P0, PT, R15, R26, PT ;  /* 0x0000001a0f00720c */ /* 0x000fc40003f05270 */
[----:B------:R-:W0:Y:S01]  /*1a90*/  LDC.64 R14, c[0x3][0x58] ;  /* 0x00c01600ff0e7b82 */ /* 0x000e220000000a00 */
[----:B------:R-:W-:Y:S02]  /*1aa0*/  ISETP.NE.AND P1, PT, R27, UR6, PT ;  /* 0x000000061b007c0c */ /* 0x000fe4000bf25270 */
[----:B------:R-:W-:Y:S02]  /*1ab0*/  IADD3 R22, PT, PT, R22, R12, R13 ;  /* 0x0000000c16167210 */ /* 0x000fe40007ffe00d */
[----:B------:R-:W-:Y:S02]  /*1ac0*/  SEL R13, R23, RZ, !P2 ;  /* 0x000000ff170d7207 */ /* 0x000fe40005000000 */
[----:B------:R-:W-:Y:S02]  /*1ad0*/  ISETP.NE.AND P6, PT, R27, R26, PT ;  /* 0x0000001a1b00720c */ /* 0x000fe40003fc5270 */
[----:B------:R-:W-:Y:S02]  /*1ae0*/  SEL R23, R23, RZ, P2 ;  /* 0x000000ff17177207 */ /* 0x000fe40001000000 */
[----:B------:R-:W-:-:S02]  /*1af0*/  LOP3.LUT R27, R21, 0xff, RZ, 0xc0, !PT ;  /* 0x000000ff151b7812 */ /* 0x000fc400078ec0ff */
[----:B------:R-:W-:Y:S02]  /*1b00*/  SEL R23, R23, RZ, !P0 ;  /* 0x000000ff17177207 */ /* 0x000fe40004000000 */
[----:B------:R-:W-:Y:S02]  /*1b10*/  ISETP.NE.AND P3, PT, R27, R26, PT ;  /* 0x0000001a1b00720c */ /* 0x000fe40003f65270 */
[C---:B0-----:R-:W-:Y:S02]  /*1b20*/  SEL R12, R14.reuse, RZ, !P1 ;  /* 0x000000ff0e0c7207 */ /* 0x041fe40004800000 */
[----:B------:R-:W-:Y:S02]  /*1b30*/  SEL R14, R14, RZ, P1 ;  /* 0x000000ff0e0e7207 */ /* 0x000fe40000800000 */
[----:B------:R-:W-:Y:S02]  /*1b40*/  IADD3 R24, PT, PT, R12, R24, R13 ;  /* 0x000000180c187210 */ /* 0x000fe40007ffe00d */
[----:B------:R-:W0:Y:S01]  /*1b50*/  LDC.64 R12, c[0x3][0x60] ;  /* 0x00c01800ff0c7b82 */ /* 0x000e220000000a00 */
[----:B------:R-:W-:-:S02]  /*1b60*/  SEL R14, R14, RZ, !P6 ;  /* 0x000000ff0e0e7207 */ /* 0x000fc40007000000 */
[----:B------:R-:W-:Y:S02]  /*1b70*/  ISETP.NE.AND P1, PT, R27, UR6, PT ;  /* 0x000000061b007c0c */ /* 0x000fe4000bf25270 */
[----:B------:R-:W-:Y:S02]  /*1b80*/  IADD3 R22, PT, PT, R14, R22, R23 ;  /* 0x000000160e167210 */ /* 0x000fe40007ffe017 */
[----:B------:R-:W-:-:S04]  /*1b90*/  PRMT R23, R20, 0x7773, RZ ;  /* 0x0000777314177816 */ /* 0x000fc800000000ff */
[C---:B------:R-:W-:Y:S02]  /*1ba0*/  ISETP.NE.AND P0, PT, R23.reuse, UR6, PT ;  /* 0x0000000617007c0c */ /* 0x040fe4000bf05270 */
[----:B------:R-:W-:Y:S02]  /*1bb0*/  ISETP.NE.AND P2, PT, R23, R26, PT ;  /* 0x0000001a1700720c */ /* 0x000fe40003f45270 */
[C---:B------:R-:W-:Y:S02]  /*1bc0*/  SEL R14, R15.reuse, RZ, P0 ;  /* 0x000000ff0f0e7207 */ /* 0x040fe40000000000 */
[----:B------:R-:W-:Y:S02]  /*1bd0*/  SEL R23, R15, RZ, !P0 ;  /* 0x000000ff0f177207 */ /* 0x000fe40004000000 */
[----:B------:R-:W-:Y:S02]  /*1be0*/  SEL R15, R14, RZ, !P2 ;  /* 0x000000ff0e0f7207 */ /* 0x000fe40005000000 */
[----:B0-----:R-:W-:-:S02]  /*1bf0*/  SEL R20, R12, RZ, P1 ;  /* 0x000000ff0c147207 */ /* 0x001fc40000800000 */
[----:B------:R-:W-:Y:S02]  /*1c00*/  SEL R12, R12, RZ, !P1 ;  /* 0x000000ff0c0c7207 */ /* 0x000fe40004800000 */
[----:B------:R-:W-:Y:S02]  /*1c10*/  SEL R20, R20, RZ, !P3 ;  /* 0x000000ff14147207 */ /* 0x000fe40005800000 */
[----:B------:R-:W-:Y:S02]  /*1c20*/  IADD3 R24, PT, PT, R12, R24, R23 ;  /* 0x000000180c187210 */ /* 0x000fe40007ffe017 */
[----:B------:R-:W-:Y:S02]  /*1c30*/  IADD3 R22, PT, PT, R20, R22, R15 ;  /* 0x0000001614167210 */ /* 0x000fe40007ffe00f */
[----:B------:R-:W0:Y:S01]  /*1c40*/  LDC.64 R14, c[0x3][0x68] ;  /* 0x00c01a00ff0e7b82 */ /* 0x000e220000000a00 */
[----:B------:R-:W-:Y:S02]  /*1c50*/  PRMT R23, R21, 0x7771, RZ ;  /* 0x0000777115177816 */ /* 0x000fe400000000ff */
[----:B---3--:R-:W-:-:S02]  /*1c60*/  PRMT R27, R17, 0x7772, RZ ;  /* 0x00007772111b7816 */ /* 0x008fc400000000ff */
[C---:B------:R-:W-:Y:S02]  /*1c70*/  ISETP.NE.AND P0, PT, R23.reuse, UR6, PT ;  /* 0x0000000617007c0c */ /* 0x040fe4000bf05270 */
[-C--:B------:R-:W-:Y:S02]  /*1c80*/  ISETP.NE.AND P2, PT, R23, R26.reuse, PT ;  /* 0x0000001a1700720c */ /* 0x080fe40003f45270 */
[----:B------:R-:W-:Y:S02]  /*1c90*/  PRMT R23, R21, 0x7772, RZ ;  /* 0x0000777215177816 */ /* 0x000fe400000000ff */
[----:B------:R-:W-:Y:S02]  /*1ca0*/  SEL R12, R13, RZ, P0 ;  /* 0x000000ff0d0c7207 */ /* 0x000fe40000000000 */
[C---:B------:R-:W-:Y:S02]  /*1cb0*/  ISETP.NE.AND P1, PT, R23.reuse, UR6, PT ;  /* 0x0000000617007c0c */ /* 0x040fe4000bf25270 */
[----:B------:R-:W-:-:S02]  /*1cc0*/  ISETP.NE.AND P3, PT, R23, R26, PT ;  /* 0x0000001a1700720c */ /* 0x000fc40003f65270 */
[----:B------:R-:W-:Y:S02]  /*1cd0*/  SEL R23, R13, RZ, !P0 ;  /* 0x000000ff0d177207 */ /* 0x000fe40004000000 */
[----:B------:R-:W-:Y:S02]  /*1ce0*/  SEL R13, R12, RZ, !P2 ;  /* 0x000000ff0c0d7207 */ /* 0x000fe40005000000 */
[----:B------:R-:W-:Y:S02]  /*1cf0*/  PRMT R21, R21, 0x7773, RZ ;  /* 0x0000777315157816 */ /* 0x000fe400000000ff */
[C---:B0-----:R-:W-:Y:S02]  /*1d00*/  SEL R20, R14.reuse, RZ, P1 ;  /* 0x000000ff0e147207 */ /* 0x041fe40000800000 */
[----:B------:R-:W-:Y:S02]  /*1d10*/  SEL R14, R14, RZ, !P1 ;  /* 0x000000ff0e0e7207 */ /* 0x000fe40004800000 */
[----:B------:R-:W-:-:S02]  /*1d20*/  SEL R20, R20, RZ, !P3 ;  /* 0x000000ff14147207 */ /* 0x000fc40005800000 */
[----:B------:R-:W-:Y:S02]  /*1d30*/  IADD3 R24, PT, PT, R14, R24, R23 ;  /* 0x000000180e187210 */ /* 0x000fe40007ffe017 */
[C---:B------:R-:W-:Y:S02]  /*1d40*/  LOP3.LUT R23, R16.reuse, 0xff, RZ, 0xc0, !PT ;  /* 0x000000ff10177812 */ /* 0x040fe400078ec0ff */
[----:B------:R-:W-:Y:S02]  /*1d50*/  PRMT R14, R16, 0x7771, RZ ;  /* 0x00007771100e7816 */ /* 0x000fe400000000ff */
[----:B------:R-:W-:Y:S02]  /*1d60*/  IADD3 R22, PT, PT, R20, R22, R13 ;  /* 0x0000001614167210 */ /* 0x000fe40007ffe00d */
[----:B------:R-:W0:Y:S01]  /*1d70*/  LDC.64 R12, c[0x3][0x70] ;  /* 0x00c01c00ff0c7b82 */ /* 0x000e220000000a00 */
[C---:B------:R-:W-:Y:S02]  /*1d80*/  ISETP.NE.AND P6, PT, R23.reuse, UR6, PT ;  /* 0x0000000617007c0c */ /* 0x040fe4000bfc5270 */
[----:B------:R-:W-:Y:S01]  /*1d90*/  ISETP.NE.AND P0, PT, R23, R26, PT ;  /* 0x0000001a1700720c */ /* 0x000fe20003f05270 */
[----:B------:R-:W-:Y:S01]  /*1da0*/  IMAD.MOV.U32 R23, RZ, RZ, R14 ;  /* 0x000000ffff177224 */ /* 0x000fe200078e000e */
[----:B------:R-:W-:-:S04]  /*1db0*/  PRMT R14, R16, 0x7772, RZ ;  /* 0x00007772100e7816 */ /* 0x000fc800000000ff */
[C---:B------:R-:W-:Y:S02]  /*1dc0*/  ISETP.NE.AND P2, PT, R23.reuse, UR6, PT ;  /* 0x0000000617007c0c */ /* 0x040fe4000bf45270 */
[----:B------:R-:W-:Y:S01]  /*1dd0*/  ISETP.NE.AND P5, PT, R23, R26, PT ;  /* 0x0000001a1700720c */ /* 0x000fe20003fa5270 */
[----:B------:R-:W-:-:S05]  /*1de0*/  IMAD.MOV.U32 R23, RZ, RZ, R14 ;  /* 0x000000ffff177224 */ /* 0x000fca00078e000e */
[C---:B------:R-:W-:Y:S02]  /*1df0*/  ISETP.NE.AND P3, PT, R23.reuse, UR6, PT ;  /* 0x0000000617007c0c */ /* 0x040fe4000bf65270 */
[----:B------:R-:W-:Y:S01]  /*1e00*/  ISETP.NE.AND P4, PT, R23, R26, PT ;  /* 0x0000001a1700720c */ /* 0x000fe20003f85270 */
[----:B------:R-:W-:Y:S02]  /*1e10*/  IMAD.MOV.U32 R23, RZ, RZ, R21 ;  /* 0x000000ffff177224 */ /* 0x000fe400078e0015 */
[----:B------:R-:W1:Y:S01]  /*1e20*/  LDC.64 R20, c[0x3][0x78] ;  /* 0x00c01e00ff147b82 */ /* 0x000e620000000a00 */
[C---:B0-----:R-:W-:Y:S02]  /*1e30*/  SEL R14, R12.reuse, RZ, P6 ;  /* 0x000000ff0c0e7207 */ /* 0x041fe40003000000 */
[----:B------:R-:W-:Y:S02]  /*1e40*/  ISETP.NE.AND P1, PT, R23, UR6, PT ;  /* 0x0000000617007c0c */ /* 0x000fe4000bf25270 */
[----:B------:R-:W-:-:S02]  /*1e50*/  SEL R12, R12, RZ, !P6 ;  /* 0x000000ff0c0c7207 */ /* 0x000fc40007000000 */
[----:B------:R-:W-:Y:S02]  /*1e60*/  ISETP.NE.AND P6, PT, R23, R26, PT ;  /* 0x0000001a1700720c */ /* 0x000fe40003fc5270 */
[C---:B------:R-:W-:Y:S02]  /*1e70*/  SEL R23, R15.reuse, RZ, !P1 ;  /* 0x000000ff0f177207 */ /* 0x040fe40004800000 */
[----:B------:R-:W-:Y:S02]  /*1e80*/  SEL R15, R15, RZ, P1 ;  /* 0x000000ff0f0f7207 */ /* 0x000fe40000800000 */
[----:B------:R-:W-:Y:S02]  /*1e90*/  IADD3 R24, PT, PT, R12, R24, R23 ;  /* 0x000000180c187210 */ /* 0x000fe40007ffe017 */
[----:B------:R-:W-:Y:S02]  /*1ea0*/  SEL R12, R14, RZ, !P0 ;  /* 0x000000ff0e0c7207 */ /* 0x000fe40004000000 */
[----:B------:R-:W-:-:S02]  /*1eb0*/  SEL R15, R15, RZ, !P6 ;  /* 0x000000ff0f0f7207 */ /* 0x000fc40007000000 */
[----:B------:R-:W-:Y:S02]  /*1ec0*/  LOP3.LUT R23, R17, 0xff, RZ, 0xc0, !PT ;  /* 0x000000ff11177812 */ /* 0x000fe400078ec0ff */
[----:B------:R-:W-:Y:S02]  /*1ed0*/  IADD3 R12, PT, PT, R12, R22, R15 ;  /* 0x000000160c0c7210 */ /* 0x000fe40007ffe00f */
[C---:B------:R-:W-:Y:S02]  /*1ee0*/  SEL R15, R13.reuse, RZ, !P2 ;  /* 0x000000ff0d0f7207 */ /* 0x040fe40005000000 */
[----:B-1----:R-:W-:Y:S02]  /*1ef0*/  SEL R22, R20, RZ, !P3 ;  /* 0x000000ff14167207 */ /* 0x002fe40005800000 */
[----:B------:R-:W-:Y:S02]  /*1f00*/  SEL R13, R13, RZ, P2 ;  /* 0x000000ff0d0d7207 */ /* 0x000fe40001000000 */
[----:B------:R-:W-:-:S02]  /*1f10*/  IADD3 R22, PT, PT, R22, R24, R15 ;  /* 0x0000001816167210 */ /* 0x000fc40007ffe00f */
[----:B------:R-:W-:Y:S01]  /*1f20*/  SEL R20, R20, RZ, P3 ;  /* 0x000000ff14147207 */ /* 0x000fe20001800000 */
[----:B------:R-:W0:Y:S01]  /*1f30*/  LDC.64 R14, c[0x3][0x80] ;  /* 0x00c02000ff0e7b82 */ /* 0x000e220000000a00 */
[----:B------:R-:W-:Y:S02]  /*1f40*/  SEL R13, R13, RZ, !P5 ;  /* 0x000000ff0d0d7207 */ /* 0x000fe40006800000 */
[----:B------:R-:W-:Y:S02]  /*1f50*/  SEL R20, R20, RZ, !P4 ;  /* 0x000000ff14147207 */ /* 0x000fe40006000000 */
[C---:B------:R-:W-:Y:S02]  /*1f60*/  ISETP.NE.AND P0, PT, R23.reuse, UR6, PT ;  /* 0x0000000617007c0c */ /* 0x040fe4000bf05270 */
[----:B------:R-:W-:Y:S02]  /*1f70*/  IADD3 R20, PT, PT, R20, R12, R13 ;  /* 0x0000000c14147210 */ /* 0x000fe40007ffe00d */
[----:B------:R-:W1:Y:S01]  /*1f80*/  LDC.64 R12, c[0x3][0x88] ;  /* 0x00c02200ff0c7b82 */ /* 0x000e620000000a00 */
[----:B------:R-:W-:-:S02]  /*1f90*/  ISETP.NE.AND P1, PT, R23, R26, PT ;  /* 0x0000001a1700720c */ /* 0x000fc40003f25270 */
[C---:B------:R-:W-:Y:S02]  /*1fa0*/  PRMT R23, R17.reuse, 0x7771, RZ ;  /* 0x0000777111177816 */ /* 0x040fe400000000ff */
[----:B------:R-:W-:Y:S02]  /*1fb0*/  PRMT R24, R17, 0x7773, RZ ;  /* 0x0000777311187816 */ /* 0x000fe400000000ff */
[C---:B------:R-:W-:Y:S02]  /*1fc0*/  ISETP.NE.AND P4, PT, R23.reuse, UR6, PT ;  /* 0x0000000617007c0c */ /* 0x040fe4000bf85270 */
[----:B------:R-:W-:Y:S02]  /*1fd0*/  ISETP.NE.AND P2, PT, R23, R26, PT ;  /* 0x0000001a1700720c */ /* 0x000fe40003f45270 */
[----:B------:R-:W-:Y:S02]  /*1fe0*/  PRMT R23, R16, 0x7773, RZ ;  /* 0x0000777310177816 */ /* 0x000fe400000000ff */
[----:B------:R-:W-:-:S02]  /*1ff0*/  ISETP.NE.AND P3, PT, R27, UR6, PT ;  /* 0x000000061b007c0c */ /* 0x000fc4000bf65270 */
[----:B------:R-:W-:Y:S02]  /*2000*/  ISETP.NE.AND P6, PT, R23, UR6, PT ;  /* 0x0000000617007c0c */ /* 0x000fe4000bfc5270 */
[C---:B0-----:R-:W-:Y:S02]  /*2010*/  SEL R16, R14.reuse, RZ, P0 ;  /* 0x000000ff0e107207 */ /* 0x041fe40000000000 */
[----:B------:R-:W-:Y:S02]  /*2020*/  SEL R17, R14, RZ, !P0 ;  /* 0x000000ff0e117207 */ /* 0x000fe40004000000 */
[C---:B------:R-:W-:Y:S02]  /*2030*/  SEL R14, R21.reuse, RZ, P6 ;  /* 0x000000ff150e7207 */ /* 0x040fe40003000000 */
[----:B------:R-:W-:Y:S02]  /*2040*/  SEL R21, R21, RZ, !P6 ;  /* 0x000000ff15157207 */ /* 0x000fe40007000000 */
[----:B------:R-:W-:Y:S01]  /*2050*/  ISETP.NE.AND P0, PT, R23, R26, PT ;  /* 0x0000001a1700720c */ /* 0x000fe20003f05270 */
[----:B------:R-:W-:Y:S01]  /*2060*/  IMAD.MOV.U32 R23, RZ, RZ, R24 ;  /* 0x000000ffff177224 */ /* 0x000fe200078e0018 */
[----:B------:R-:W-:-:S02]  /*2070*/  IADD3 R22, PT, PT, R17, R22, R21 ;  /* 0x0000001611167210 */ /* 0x000fc40007ffe015 */
[----:B------:R-:W-:Y:S02]  /*2080*/  SEL R16, R16, RZ, !P1 ;  /* 0x000000ff10107207 */ /* 0x000fe40004800000 */
[----:B------:R-:W-:Y:S02]  /*2090*/  SEL R17, R14, RZ, !P0 ;  /* 0x000000ff0e117207 */ /* 0x000fe40004000000 */
[----:B------:R-:W-:Y:S02]  /*20a0*/  ISETP.NE.AND P5, PT, R27, R26, PT ;  /* 0x0000001a1b00720c */ /* 0x000fe40003fa5270 */
[----:B------:R-:W-:Y:S02]  /*20b0*/  SEL R14, R15, RZ, P4 ;  /* 0x000000ff0f0e7207 */ /* 0x000fe40002000000 */
[----:B-1----:R-:W-:Y:S02]  /*20c0*/  SEL R21, R12, RZ, P3 ;  /* 0x000000ff0c157207 */ /* 0x002fe40001800000 */
[----:B------:R-:W-:-:S02]  /*20d0*/  ISETP.NE.AND P1, PT, R23, UR6, PT ;  /* 0x0000000617007c0c */ /* 0x000fc4000bf25270 */
[----:B------:R-:W-:Y:S02]  /*20e0*/  IADD3 R16, PT, PT, R16, R20, R17 ;  /* 0x0000001410107210 */ /* 0x000fe40007ffe011 */
[----:B------:R-:W-:Y:S02]  /*20f0*/  SEL R17, R14, RZ, !P2 ;  /* 0x000000ff0e117207 */ /* 0x000fe40005000000 */
[----:B------:R-:W-:Y:S02]  /*2100*/  SEL R21, R21, RZ, !P5 ;  /* 0x000000ff15157207 */ /* 0x000fe40006800000 */
[----:B------:R-:W-:Y:S02]  /*2110*/  ISETP.NE.AND P6, PT, R23, R26, PT ;  /* 0x0000001a1700720c */ /* 0x000fe40003fc5270 */
[----:B------:R-:W-:Y:S02]  /*2120*/  SEL R14, R13, RZ, P1 ;  /* 0x000000ff0d0e7207 */ /* 0x000fe40000800000 */
[----:B------:R-:W-:-:S02]  /*2130*/  IADD3 R16, PT, PT, R21, R16, R17 ;  /* 0x0000001015107210 */ /* 0x000fc40007ffe011 */
[----:B------:R-:W-:Y:S02]  /*2140*/  SEL R17, R14, RZ, !P6 ;  /* 0x000000ff0e117207 */ /* 0x000fe40007000000 */
[----:B------:R-:W-:Y:S02]  /*2150*/  SEL R15, R15, RZ, !P4 ;  /* 0x000000ff0f0f7207 */ /* 0x000fe40006000000 */
[----:B------:R-:W-:Y:S01]  /*2160*/  SEL R12, R12, RZ, !P3 ;  /* 0x000000ff0c0c7207 */ /* 0x000fe20005800000 */
[----:B------:R-:W-:Y:S01]  /*2170*/  IMAD.IADD R17, R16, 0x1, R17 ;  /* 0x0000000110117824 */ /* 0x000fe200078e0211 */
[----:B------:R-:W-:Y:S02]  /*2180*/  SEL R13, R13, RZ, !P1 ;  /* 0x000000ff0d0d7207 */ /* 0x000fe40004800000 */
[----:B------:R-:W-:-:S04]  /*2190*/  IADD3 R12, PT, PT, R12, R22, R15 ;  /* 0x000000160c0c7210 */ /* 0x000fc80007ffe00f */
[----:B------:R-:W-:-:S04]  /*21a0*/  IADD3 R12, PT, PT, -R17, R12, R13 ;  /* 0x0000000c110c7210 */ /* 0x000fc80007ffe10d */
[----:B------:R-:W-:Y:S02]  /*21b0*/  ISETP.GE.AND P0, PT, R12, R19, PT ;  /* 0x000000130c00720c */ /* 0x000fe40003f06270 */
[----:B------:R-:W-:Y:S02]  /*21c0*/  VIMNMX R19, PT, PT, R19, R12, PT ;  /* 0x0000000c13137248 */ /* 0x000fe40003fe0100 */
[----:B------:R-:W-:Y:S02]  /*21d0*/  SEL R11, R11, UR4, P0 ;  /* 0x000000040b0b7c07 */ /* 0x000fe40008000000 */
[----:B------:R-:W-:-:S07]  /*21e0*/  SEL R18, R25, R18, !P0 ;  /* 0x0000001219127207 */ /* 0x000fce0004000000 */
.L_x_2:
[----:B------:R-:W-:Y:S05]  /*21f0*/  BSYNC.RECONVERGENT B0 ;  /* 0x0000000000007941 */ /* 0x000fea0003800200 */
.L_x_1:
[----:B------:R-:W-:Y:S05]  /*2200*/  WARPSYNC.ALL ;  /* 0x0000000000007948 */ /* 0x000fea0003800000 */
[----:B------:R-:W-:-:S05]  /*2210*/  VIADD R25, R25, 0x1 ;  /* 0x0000000119197836 */ /* 0x000fca0000000000 */
[----:B------:R-:W-:-:S13]  /*2220*/  ISETP.NE.AND P0, PT, R25, 0x6, PT ;  /* 0x000000061900780c */ /* 0x000fda0003f05270 */
[----:B------:R-:W-:Y:S05]  /*2230*/  @P0 BRA `(.L_x_11) ;  /* 0xffffffe800800947 */ /* 0x000fea000383ffff */
[----:B------:R-:W-:Y:S05]  /*2240*/  BRA `(.L_x_12) ;  /* 0x0000002800587947 */ /* 0x000fea0003800000 */
.L_x_0:
[----:B------:R-:W-:-:S09]  /*2250*/  UIMAD UR12, UR4, 0x6, UR14 ;  /* 0x00000006040c78a4 */ /* 0x000fd2000f8e020e */
[----:B0-----:R-:W2:Y:S01]  /*2260*/  LDL.U8 R12, [UR12] ;  /* 0x0000000cff0c7983 */ /* 0x001ea20008100000 */
        /* <DEDUP_REMOVED lines=8> */
[----:B------:R0:W-:Y:S04]  /*22f0*/  STL.64 [R1+0x30], R6 ;  /* 0x0000300601007387 */ /* 0x0001e80000100a00 */
[----:B------:R0:W-:Y:S04]  /*2300*/  STL.64 [R1+0x38], R4 ;  /* 0x0000380401007387 */ /* 0x0001e80000100a00 */
[----:B------:R0:W-:Y:S04]  /*2310*/  STL.64 [R1+0x40], R2 ;  /* 0x0000400201007387 */ /* 0x0001e80000100a00 */
[----:B------:R-:W2:Y:S01]  /*2320*/  LDL.U8 R13, [R12+0x6] ;  /* 0x000006000c0d7983 */ /* 0x000ea20000100000 */
[----:B------:R-:W-:Y:S01]  /*2330*/  IMAD.U32 R15, RZ, RZ, UR5 ;  /* 0x00000005ff0f7e24 */ /* 0x000fe2000f8e00ff */
[----:B------:R-:W-:Y:S04]  /*2340*/  BSSY.RECONVERGENT B1, `(.L_x_15) ;  /* 0x0000012000017945 */ /* 0x000fe80003800200 */
[----:B------:R-:W-:Y:S01]  /*2350*/  BSSY.RELIABLE B2, `(.L_x_16) ;  /* 0x0000009000027945 */ /* 0x000fe20003800100 */
[----:B------:R0:W-:Y:S01]  /*2360*/  STL.U8 [R12], R15 ;  /* 0x0000000f0c007387 */ /* 0x0001e20000100000 */
[----:B--2---:R-:W-:-:S13]  /*2370*/  ISETP.NE.AND P0, PT, R13, R26, PT ;  /* 0x0000001a0d00720c */ /* 0x004fda0003f05270 */
[----:B0-----:R-:W-:Y:S05]  /*2380*/  @!P0 BRA `(.L_x_17) ;  /* 0x0000000000148947 */ /* 0x001fea0003800000 */
[----:B------:R-:W2:Y:S01]  /*2390*/  LDL.U8 R14, [R12+0x1] ;  /* 0x000001000c0e7983 */ /* 0x000ea20000100000 */
[----:B------:R-:W-:-:S06]  /*23a0*/  ULOP3.LUT UR9, UR5, 0xff, URZ, 0xc0, !UPT ;  /* 0x000000ff05097892 */ /* 0x000fcc000f8ec0ff */
[----:B--2---:R-:W-:-:S13]  /*23b0*/  ISETP.NE.AND P0, PT, R14, UR9, PT ;  /* 0x000000090e007c0c */ /* 0x004fda000bf05270 */
[----:B------:R-:W-:Y:S05]  /*23c0*/  @P0 BREAK.RELIABLE B2 ;  /* 0x0000000000020942 */ /* 0x000fea0003800100 */
[----:B------:R-:W-:Y:S05]  /*23d0*/  @P0 BRA `(.L_x_18) ;  /* 0x0000000000200947 */ /* 0x000fea0003800000 */
.L_x_17:
[----:B------:R-:W-:Y:S05]  /*23e0*/  BSYNC.RELIABLE B2 ;  /* 0x0000000000027941 */ /* 0x000fea0003800100 */
.L_x_16:
[----:B------:R-:W2:Y:S01]  /*23f0*/  LDL.U8 R14, [R12+0x1] ;  /* 0x000001000c0e7983 */ /* 0x000ea20000100000 */
[----:B------:R-:W-:-:S04]  /*2400*/  ISETP.NE.AND P0, PT, R13, UR6, PT ;  /* 0x000000060d007c0c */ /* 0x000fc8000bf05270 */
[----:B------:R-:W-:-:S05]  /*2410*/  SEL R13, R13, UR5, P0 ;  /* 0x000000050d0d7c07 */ /* 0x000fca0008000000 */
[----:B------:R0:W-:Y:S01]  /*2420*/  STL.U8 [R12+0x6], R13 ;  /* 0x0000060d0c007387 */ /* 0x0001e20000100000 */
[----:B--2---:R-:W-:-:S04]  /*2430*/  ISETP.NE.AND P1, PT, R14, UR6, PT ;  /* 0x000000060e007c0c */ /* 0x004fc8000bf25270 */
[----:B------:R-:W-:-:S05]  /*2440*/  SEL R15, R14, UR5, P1 ;  /* 0x000000050e0f7c07 */ /* 0x000fca0008800000 */
[----:B------:R0:W-:Y:S04]  /*2450*/  STL.U8 [R12+0x1], R15 ;  /* 0x0000010f0c007387 */ /* 0x0001e80000100000 */
.L_x_18:
[----:B------:R-:W-:Y:S05]  /*2460*/  BSYNC.RECONVERGENT B1 ;  /* 0x0000000000017941 */ /* 0x000fea0003800200 */
.L_x_15:
[----:B------:R-:W2:Y:S01]  /*2470*/  LDL R24, [R1+0x24] ;  /* 0x0000240001187983 */ /* 0x000ea20000100800 */
[----:B0-----:R-:W0:Y:S03]  /*2480*/  LDC.64 R14, c[0x3][RZ] ;  /* 0x00c00000ff0e7b82 */ /* 0x001e260000000a00 */
[----:B------:R-:W3:Y:S04]  /*2490*/  LDL.64 R16, [R1+0x28] ;  /* 0x0000280001107983 */ /* 0x000ee80000100a00 */
[----:B------:R-:W4:Y:S01]  /*24a0*/  LDL.64 R12, [R1+0x30] ;  /* 0x00003000010c7983 */ /* 0x000f220000100a00 */
[----:B------:R-:W1:Y:S01]  /*24b0*/  LDC.64 R22, c[0x3][0x8] ;  /* 0x00c00200ff167b82 */ /* 0x000e620000000a00 */
[----:B------:R-:W-:-:S06]  /*24c0*/  ULOP3.LUT UR9, UR5, 0xff, URZ, 0xc0, !UPT ;  /* 0x000000ff05097892 */ /* 0x000fcc000f8ec0ff */
[----:B------:R-:W-:Y:S01]  /*24d0*/  IMAD.U32 R26, RZ, RZ, UR9 ;  /* 0x00000009ff1a7e24 */ /* 0x000fe2000f8e00ff */
[C---:B--2---:R-:W-:Y:S02]  /*24e0*/  PRMT R21, R24.reuse, 0x7771, RZ ;  /* 0x0000777118157816 */ /* 0x044fe400000000ff */
[C---:B------:R-:W-:Y:S02]  /*24f0*/  PRMT R25, R24.reuse, 0x7772, RZ ;  /* 0x0000777218197816 */ /* 0x040fe400000000ff */
[----:B------:R-:W-:Y:S02]  /*2500*/  LOP3.LUT R27, R24, 0xff, RZ, 0xc0, !PT ;  /* 0x000000ff181b7812 */ /* 0x000fe400078ec0ff */
[----:B------:R-:W-:Y:S02]  /*2510*/  ISETP.NE.AND P1, PT, R21, UR6, PT ;  /* 0x0000000615007c0c */ /* 0x000fe4000bf25270 */
[----:B------:R-:W-:Y:S02]  /*2520*/  ISETP.NE.AND P0, PT, R27, UR6, PT ;  /* 0x000000061b007c0c */ /* 0x000fe4000bf05270 */
[----:B------:R-:W-:-:S02]  /*2530*/  ISETP.NE.AND P2, PT, R25, UR6, PT ;  /* 0x0000000619007c0c */ /* 0x000fc4000bf45270 */
[-C--:B------:R-:W-:Y:S02]  /*2540*/  ISETP.NE.AND P3, PT, R27, R26.reuse, PT ;  /* 0x0000001a1b00720c */ /* 0x080fe40003f65270 */
[----:B0-----:R-:W-:Y:S02]  /*2550*/  SEL R20, R15, RZ, !P1 ;  /* 0x000000ff0f147207 */ /* 0x001fe40004800000 */
[----:B------:R-:W-:Y:S02]  /*2560*/  SEL R27, R14, RZ, !P0 ;  /* 0x000000ff0e1b7207 */ /* 0x000fe40004000000 */
[----:B-1----:R-:W-:Y:S02]  /*2570*/  SEL R28, R22, RZ, !P2 ;  /* 0x000000ff161c7207 */ /* 0x002fe40005000000 */
[----:B------:R-:W-:Y:S02]  /*2580*/  ISETP.NE.AND P4, PT, R21, R26, PT ;  /* 0x0000001a1500720c */ /* 0x000fe40003f85270 */
[----:B------:R-:W-:-:S02]  /*2590*/  IADD3 R27, PT, PT, R28, R27, R20 ;  /* 0x0000001b1c1b7210 */ /* 0x000fc40007ffe014 */
[----:B------:R-:W0:Y:S01]  /*25a0*/  LDC.64 R20, c[0x3][0x10] ;  /* 0x00c00400ff147b82 */ /* 0x000e220000000a00 */
[----:B------:R-:W-:Y:S02]  /*25b0*/  ISETP.NE.AND P5, PT, R25, R26, PT ;  /* 0x0000001a1900720c */ /* 0x000fe40003fa5270 */
[----:B------:R-:W-:Y:S02]  /*25c0*/  SEL R14, R14, RZ, P0 ;  /* 0x000000ff0e0e7207 */ /* 0x000fe40000000000 */
[----:B------:R-:W-:Y:S02]  /*25d0*/  SEL R15, R15, RZ, P1 ;  /* 0x000000ff0f0f7207 */ /* 0x000fe40000800000 */
[----:B------:R-:W-:Y:S02]  /*25e0*/  SEL R22, R22, RZ, P2 ;  /* 0x000000ff16167207 */ /* 0x000fe40001000000 */
[----:B------:R-:W-:Y:S02]  /*25f0*/  PRMT R25, R24, 0x7773, RZ ;  /* 0x0000777318197816 */ /* 0x000fe400000000ff */
[----:B---3--:R-:W-:-:S02]  /*2600*/  LOP3.LUT R29, R16, 0xff, RZ, 0xc0, !PT ;  /* 0x000000ff101d7812 */ /* 0x008fc400078ec0ff */
[----:B------:R-:W-:Y:S02]  /*2610*/  SEL R14, R14, RZ, !P3 ;  /* 0x000000ff0e0e7207 */ /* 0x000fe40005800000 */
[----:B------:R-:W-:Y:S02]  /*2620*/  SEL R15, R15, RZ, !P4 ;  /* 0x000000ff0f0f7207 */ /* 0x000fe40006000000 */
[----:B------:R-:W-:Y:S02]  /*2630*/  SEL R22, R22, RZ, !P5 ;  /* 0x000000ff16167207 */ /* 0x000fe40006800000 */
[----:B------:R-:W-:Y:S02]  /*2640*/  ISETP.NE.AND P1, PT, R29, UR6, PT ;  /* 0x000000061d007c0c */ /* 0x000fe4000bf25270 */
[----:B------:R-:W-:Y:S02]  /*2650*/  ISETP.NE.AND P0, PT, R25, UR6, PT ;  /* 0x0000000619007c0c */ /* 0x000fe4000bf05270 */
[----:B------:R-:W-:-:S02]  /*2660*/  IADD3 R22, PT, PT, R22, R14, R15 ;  /* 0x0000000e16167210 */ /* 0x000fc40007ffe00f */
[----:B0-----:R-:W-:Y:S02]  /*2670*/  SEL R15, R20, RZ, !P1 ;  /* 0x000000ff140f7207 */ /* 0x001fe40004800000 */
[----:B------:R-:W-:Y:S02]  /*2680*/  SEL R14, R23, RZ, !P0 ;  /* 0x000000ff170e7207 */ /* 0x000fe40004000000 */
[----:B------:R-:W-:Y:S02]  /*2690*/  ISETP.NE.AND P2, PT, R25, R26, PT ;  /* 0x0000001a1900720c */ /* 0x000fe40003f45270 */
[----:B------:R-:W-:Y:S02]  /*26a0*/  IADD3 R27, PT, PT, R15, R27, R14 ;  /* 0x0000001b0f1b7210 */ /* 0x000fe40007ffe00e */
[----:B------:R-:W0:Y:S01]  /*26b0*/  LDC.64 R14, c[0x3][0x18] ;  /* 0x00c00600ff0e7b82 */ /* 0x000e220000000a00 */
[----:B------:R-:W-:Y:S02]  /*26c0*/  SEL R23, R23, RZ, P0 ;  /* 0x000000ff17177207 */ /* 0x000fe40000000000 */
[----:B------:R-:W-:-:S02]  /*26d0*/  PRMT R25, R16, 0x7771, RZ ;  /* 0x0000777110197816 */ /* 0x000fc400000000ff */
[----:B------:R-:W-:Y:S02]  /*26e0*/  SEL R23, R23, RZ, !P2 ;  /* 0x000000ff17177207 */ /* 0x000fe40005000000 */
[C---:B------:R-:W-:Y:S02]  /*26f0*/  ISETP.NE.AND P0, PT, R25.reuse, UR6, PT ;  /* 0x0000000619007c0c */ /* 0x040fe4000bf05270 */
[-C--:B------:R-:W-:Y:S02]  /*2700*/  ISETP.NE.AND P2, PT, R25, R26.reuse, PT ;  /* 0x0000001a1900720c */ /* 0x080fe40003f45270 */
[----:B------:R-:W1:Y:S01]  /*2710*/  LDC.64 R24, c[0x3][0x20] ;  /* 0x00c00800ff187b82 */ /* 0x000e620000000a00 */
[----:B------:R-:W-:Y:S02]  /*2720*/  ISETP.NE.AND P3, PT, R29, R26, PT ;  /* 0x0000001a1d00720c */ /* 0x000fe40003f65270 */
[----:B------:R-:W-:Y:S02]  /*2730*/  SEL R20, R20, RZ, P1 ;  /* 0x000000ff14147207 */ /* 0x000fe40000800000 */
[----:B------:R-:W-:-:S02]  /*2740*/  PRMT R29, R16, 0x7772, RZ ;  /* 0x00007772101d7816 */ /* 0x000fc400000000ff */
[----:B------:R-:W-:Y:S02]  /*2750*/  SEL R20, R20, RZ, !P3 ;  /* 0x000000ff14147207 */ /* 0x000fe40005800000 */
[----:B------:R-:W-:Y:S02]  /*2760*/  ISETP.NE.AND P1, PT, R29, UR6, PT ;  /* 0x000000061d007c0c */ /* 0x000fe4000bf25270 */
[----:B------:R-:W-:Y:S02]  /*2770*/  IADD3 R23, PT, PT, R20, R22, R23 ;  /* 0x0000001614177210 */ /* 0x000fe40007ffe017 */
[----:B------:R-:W-:Y:S02]  /*2780*/  SEL R22, R21, RZ, !P0 ;  /* 0x000000ff15167207 */ /* 0x000fe40004000000 */
[----:B0-----:R-:W-:Y:S02]  /*2790*/  SEL R20, R14, RZ, !P1 ;  /* 0x000000ff0e147207 */ /* 0x001fe40004800000 */
[----:B------:R-:W-:-:S02]  /*27a0*/  ISETP.NE.AND P3, PT, R29, R26, PT ;  /* 0x0000001a1d00720c */ /* 0x000fc40003f65270 */
[----:B------:R-:W-:Y:S02]  /*27b0*/  IADD3 R22, PT, PT, R20, R27, R22 ;  /* 0x0000001b14167210 */ /* 0x000fe40007ffe016 */
[----:B------:R-:W-:Y:S02]  /*27c0*/  SEL R21, R21, RZ, P0 ;  /* 0x000000ff15157207 */ /* 0x000fe40000000000 */
[----:B------:R-:W-:Y:S02]  /*27d0*/  SEL R20, R14, RZ, P1 ;  /* 0x000000ff0e147207 */ /* 0x000fe40000800000 */
[----:B------:R-:W-:Y:S02]  /*27e0*/  PRMT R29, R16, 0x7773, RZ ;  /* 0x00007773101d7816 */ /* 0x000fe400000000ff */
[----:B------:R-:W-:Y:S02]  /*27f0*/  LOP3.LUT R27, R17, 0xff, RZ, 0xc0, !PT ;  /* 0x000000ff111b7812 */ /* 0x000fe400078ec0ff */
[----:B------:R-:W-:-:S02]  /*2800*/  SEL R14, R21, RZ, !P2 ;  /* 0x000000ff150e7207 */ /* 0x000fc40005000000 */
[----:B------:R-:W-:Y:S02]  /*2810*/  SEL R20, R20, RZ, !P3 ;  /* 0x000000ff14147207 */ /* 0x000fe40005800000 */
[----:B------:R-:W-:Y:S02]  /*2820*/  ISETP.NE.AND P0, PT, R29, UR6, PT ;  /* 0x000000061d007c0c */ /* 0x000fe4000bf05270 */
[----:B------:R-:W-:Y:S02]  /*2830*/  ISETP.NE.AND P1, PT, R27, UR6, PT ;  /* 0x000000061b007c0c */ /* 0x000fe4000bf25270 */
[----:B------:R-:W-:Y:S02]  /*2840*/  IADD3 R23, PT, PT, R20, R23, R14 ;  /* 0x0000001714177210 */ /* 0x000fe40007ffe00e */
[----:B------:R-:W-:Y:S02]  /*2850*/  SEL R21, R15, RZ, !P0 ;  /* 0x000000ff0f157207 */ /* 0x000fe40004000000 */
[----:B-1----:R-:W-:-:S04]  /*2860*/  SEL R14, R24, RZ, !P1 ;  /* 0x000000ff180e7207 */ /* 0x002fc80004800000 */
[----:B------:R-:W-:Y:S02]  /*2870*/  IADD3 R22, PT, PT, R14, R22, R21 ;  /* 0x000000160e167210 */ /* 0x000fe40007ffe015 */
[----:B------:R-:W2:Y:S01]  /*2880*/  LDL.64 R20, [R1+0x38] ;  /* 0x0000380001147983 */ /* 0x000ea20000100a00 */
[----:B------:R-:W-:Y:S02]  /*2890*/  SEL R16, R15, RZ, P0 ;  /* 0x000000ff0f107207 */ /* 0x000fe40000000000 */
[----:B------:R-:W0:Y:S01]  /*28a0*/  LDC.64 R14, c[0x3][0x28] ;  /* 0x00c00a00ff0e7b82 */ /* 0x000e220000000a00 */
[-C--:B------:R-:W-:Y:S02]  /*28b0*/  ISETP.NE.AND P3, PT, R27, R26.reuse, PT ;  /* 0x0000001a1b00720c */ /* 0x080fe40003f65270 */
[----:B------:R-:W-:Y:S02]  /*28c0*/  ISETP.NE.AND P2, PT, R29, R26, PT ;  /* 0x0000001a1d00720c */ /* 0x000fe40003f45270 */
[----:B------:R-:W-:-:S02]  /*28d0*/  SEL R24, R24, RZ, P1 ;  /* 0x000000ff18187207 */ /* 0x000fc40000800000 */
[----:B------:R-:W-:Y:S02]  /*28e0*/  SEL R16, R16, RZ, !P2 ;  /* 0x000000ff10107207 */ /* 0x000fe40005000000 */
[----:B------:R-:W-:Y:S02]  /*28f0*/  SEL R24, R24, RZ, !P3 ;  /* 0x000000ff18187207 */ /* 0x000fe40005800000 */
[C---:B------:R-:W-:Y:S02]  /*2900*/  PRMT R27, R17.reuse, 0x7773, RZ ;  /* 0x00007773111b7816 */ /* 0x040fe400000000ff */
[----:B------:R-:W-:Y:S02]  /*2910*/  IADD3 R16, PT, PT, R24, R23, R16 ;  /* 0x0000001718107210 */ /* 0x000fe40007ffe010 */
[C---:B------:R-:W-:Y:S02]  /*2920*/  PRMT R23, R17.reuse, 0x7771, RZ ;  /* 0x0000777111177816 */ /* 0x040fe400000000ff */
[----:B------:R-:W-:-:S02]  /*2930*/  PRMT R24, R17, 0x7772, RZ ;  /* 0x0000777211187816 */ /* 0x000fc400000000ff */
[C---:B------:R-:W-:Y:S02]  /*2940*/  ISETP.NE.AND P0, PT, R23.reuse, UR6, PT ;  /* 0x0000000617007c0c */ /* 0x040fe4000bf05270 */
[C---:B------:R-:W-:Y:S02]  /*2950*/  ISETP.NE.AND P1, PT, R24.reuse, UR6, PT ;  /* 0x0000000618007c0c */ /* 0x040fe4000bf25270 */
[-C--:B------:R-:W-:Y:S02]  /*2960*/  ISETP.NE.AND P2, PT, R23, R26.reuse, PT ;  /* 0x0000001a1700720c */ /* 0x080fe40003f45270 */
[----:B------:R-:W-:Y:S02]  /*2970*/  ISETP.NE.AND P3, PT, R24, R26, PT ;  /* 0x0000001a1800720c */ /* 0x000fe40003f65270 */
[----:B------:R-:W-:Y:S02]  /*2980*/  SEL R23, R25, RZ, !P0 ;  /* 0x000000ff19177207 */ /* 0x000fe40004000000 */
[----:B0-----:R-:W-:-:S02]  /*2990*/  SEL R24, R14, RZ, !P1 ;  /* 0x000000ff0e187207 */ /* 0x001fc40004800000 */
[----:B------:R-:W-:Y:S02]  /*29a0*/  SEL R25, R25, RZ, P0 ;  /* 0x000000ff19197207 */ /* 0x000fe40000000000 */
[----:B------:R-:W-:Y:S02]  /*29b0*/  IADD3 R24, PT, PT, R24, R22, R23 ;  /* 0x0000001618187210 */ /* 0x000fe40007ffe017 */
[----:B------:R-:W0:Y:S01]  /*29c0*/  LDC.64 R22, c[0x3][0x30] ;  /* 0x00c00c00ff167b82 */ /* 0x000e220000000a00 */
[----:B------:R-:W-:Y:S02]  /*29d0*/  SEL R14, R14, RZ, P1 ;  /* 0x000000ff0e0e7207 */ /* 0x000fe40000800000 */
[----:B------:R-:W-:Y:S02]  /*29e0*/  SEL R25, R25, RZ, !P2 ;  /* 0x000000ff19197207 */ /* 0x000fe40005000000 */
[----:B------:R-:W-:Y:S02]  /*29f0*/  SEL R14, R14, RZ, !P3 ;  /* 0x000000ff0e0e7207 */ /* 0x000fe40005800000 */
[----:B------:R-:W-:-:S02]  /*2a00*/  ISETP.NE.AND P0, PT, R27, UR6, PT ;  /* 0x000000061b007c0c */ /* 0x000fc4000bf05270 */
[----:B------:R-:W-:Y:S02]  /*2a10*/  IADD3 R14, PT, PT, R14, R16, R25 ;  /* 0x000000100e0e7210 */ /* 0x000fe40007ffe019 */
[----:B----4-:R-:W-:Y:S02]  /*2a20*/  LOP3.LUT R25, R12, 0xff, RZ, 0xc0, !PT ;  /* 0x000000ff0c197812 */ /* 0x010fe400078ec0ff */
[----:B------:R-:W-:Y:S02]  /*2a30*/  SEL R17, R15, RZ, !P0 ;  /* 0x000000ff0f117207 */ /* 0x000fe40004000000 */
[----:B------:R-:W-:Y:S02]  /*2a40*/  ISETP.NE.AND P1, PT, R25, UR6, PT ;  /* 0x0000000619007c0c */ /* 0x000fe4000bf25270 */
[----:B------:R-:W-:Y:S02]  /*2a50*/  ISETP.NE.AND P2, PT, R27, R26, PT ;  /* 0x0000001a1b00720c */ /* 0x000fe40003f45270 */
[----:B0-----:R-:W-:-:S04]  /*2a60*/  SEL R16, R22, RZ, !P1 ;  /* 0x000000ff16107207 */ /* 0x001fc80004800000 */
[----:B------:R-:W-:Y:S02]  /*2a70*/  IADD3 R24, PT, PT, R16, R24, R17 ;  /* 0x0000001810187210 */ /* 0x000fe40007ffe011 */
[----:B------:R-:W3:Y:S01]  /*2a80*/  LDL.64 R16, [R1+0x40] ;  /* 0x0000400001107983 */ /* 0x000ee20000100a00 */
[----:B------:R-:W-:Y:S02]  /*2a90*/  SEL R15, R15, RZ, P0 ;  /* 0x000000ff0f0f7207 */ /* 0x000fe40000000000 */
[----:B------:R-:W-:Y:S02]  /*2aa0*/  ISETP.NE.AND P3, PT, R25, R26, PT ;  /* 0x0000001a1900720c */ /* 0x000fe40003f65270 */
[----:B------:R-:W-:Y:S02]  /*2ab0*/  SEL R22, R22, RZ, P1 ;  /* 0x000000ff16167207 */ /* 0x000fe40000800000 */
[----:B------:R-:W-:Y:S02]  /*2ac0*/  SEL R15, R15, RZ, !P2 ;  /* 0x000000ff0f0f7207 */ /* 0x000fe40005000000 */
[----:B------:R-:W-:-:S02]  /*2ad0*/  SEL R22, R22, RZ, !P3 ;  /* 0x000000ff16167207 */ /* 0x000fc40005800000 */
[----:B------:R-:W-:Y:S02]  /*2ae0*/  PRMT R25, R12, 0x7771, RZ ;  /* 0x000077710c197816 */ /* 0x000fe400000000ff */
[----:B------:R-:W-:Y:S02]  /*2af0*/  IADD3 R22, PT, PT, R22, R14, R15 ;  /* 0x0000000e16167210 */ /* 0x000fe40007ffe00f */
[----:B------:R-:W0:Y:S01]  /*2b00*/  LDC.64 R14, c[0x3][0x38] ;  /* 0x00c00e00ff0e7b82 */ /* 0x000e220000000a00 */
[C---:B------:R-:W-:Y:S02]  /*2b10*/  ISETP.NE.AND P0, PT, R25.reuse, UR6, PT ;  /* 0x0000000619007c0c */ /* 0x040fe4000bf05270 */
[----:B------:R-:W-:Y:S02]  /*2b20*/  ISETP.NE.AND P2, PT, R25, R26, PT ;  /* 0x0000001a1900720c */ /* 0x000fe40003f45270 */
[C---:B------:R-:W-:Y:S02]  /*2b30*/  PRMT R25, R12.reuse, 0x7772, RZ ;  /* 0x000077720c197816 */ /* 0x040fe400000000ff */
[----:B------:R-:W-:-:S02]  /*2b40*/  PRMT R29, R12, 0x7773, RZ ;  /* 0x000077730c1d7816 */ /* 0x000fc400000000ff */
[C---:B------:R-:W-:Y:S02]  /*2b50*/  ISETP.NE.AND P1, PT, R25.reuse, UR6, PT ;  /* 0x0000000619007c0c */ /* 0x040fe4000bf25270 */
[----:B------:R-:W-:Y:S02]  /*2b60*/  ISETP.NE.AND P3, PT, R25, R26, PT ;  /* 0x0000001a1900720c */ /* 0x000fe40003f65270 */
[C---:B------:R-:W-:Y:S02]  /*2b70*/  SEL R25, R23.reuse, RZ, !P0 ;  /* 0x000000ff17197207 */ /* 0x040fe40004000000 */
[----:B------:R-:W-:Y:S02]  /*2b80*/  SEL R23, R23, RZ, P0 ;  /* 0x000000ff17177207 */ /* 0x000fe40000000000 */
[----:B------:R-:W-:Y:S02]  /*2b90*/  ISETP.NE.AND P0, PT, R29, UR6, PT ;  /* 0x000000061d007c0c */ /* 0x000fe4000bf05270 */
[----:B------:R-:W-:-:S02]  /*2ba0*/  SEL R23, R23, RZ, !P2 ;  /* 0x000000ff17177207 */ /* 0x000fc40005000000 */
[----:B------:R-:W-:Y:S02]  /*2bb0*/  ISETP.NE.AND P2, PT, R29, R26, PT ;  /* 0x0000001a1d00720c */ /* 0x000fe40003f45270 */
[C---:B0-----:R-:W-:Y:S02]  /*2bc0*/  SEL R27, R14.reuse, RZ, !P1 ;  /* 0x000000ff0e1b7207 */ /* 0x041fe40004800000 */
[----:B------:R-:W-:Y:S02]  /*2bd0*/  SEL R14, R14, RZ, P1 ;  /* 0x000000ff0e0e7207 */ /* 0x000fe40000800000 */
[----:B------:R-:W-:Y:S02]  /*2be0*/  IADD3 R24, PT, PT, R27, R24, R25 ;  /* 0x000000181b187210 */ /* 0x000fe40007ffe019 */
[----:B------:R-:W-:Y:S02]  /*2bf0*/  SEL R14, R14, RZ, !P3 ;  /* 0x000000ff0e0e7207 */ /* 0x000fe40005800000 */
[----:B------:R-:W-:-:S02]  /*2c00*/  SEL R27, R15, RZ, !P0 ;  /* 0x000000ff0f1b7207 */ /* 0x000fc40004000000 */
[----:B------:R-:W-:Y:S02]  /*2c10*/  IADD3 R25, PT, PT, R14, R22, R23 ;  /* 0x000000160e197210 */ /* 0x000fe40007ffe017 */
[----:B------:R-:W0:Y:S01]  /*2c20*/  LDC.64 R22, c[0x3][0x40] ;  /* 0x00c01000ff167b82 */ /* 0x000e220000000a00 */
[----:B------:R-:W-:-:S04]  /*2c30*/  LOP3.LUT R14, R13, 0xff, RZ, 0xc0, !PT ;  /* 0x000000ff0d0e7812 */ /* 0x000fc800078ec0ff */
[C---:B------:R-:W-:Y:S02]  /*2c40*/  ISETP.NE.AND P1, PT, R14.reuse, UR6, PT ;  /* 0x000000060e007c0c */ /* 0x040fe4000bf25270 */
[----:B------:R-:W-:Y:S02]  /*2c50*/  ISETP.NE.AND P3, PT, R14, R26, PT ;  /* 0x0000001a0e00720c */ /* 0x000fe40003f65270 */
[C---:B0-----:R-:W-:Y:S02]  /*2c60*/  SEL R12, R22.reuse, RZ, !P1 ;  /* 0x000000ff160c7207 */ /* 0x041fe40004800000 */
[----:B------:R-:W-:Y:S02]  /*2c70*/  SEL R22, R22, RZ, P1 ;  /* 0x000000ff16167207 */ /* 0x000fe40000800000 */
[----:B------:R-:W-:Y:S02]  /*2c80*/  IADD3 R24, PT, PT, R12, R24, R27 ;  /* 0x000000180c187210 */ /* 0x000fe40007ffe01b */
[----:B------:R-:W-:-:S02]  /*2c90*/  SEL R12, R15, RZ, P0 ;  /* 0x000000ff0f0c7207 */ /* 0x000fc40000000000 */
[----:B------:R-:W0:Y:S01]  /*2ca0*/  LDC.64 R14, c[0x3][0x48] ;  /* 0x00c01200ff0e7b82 */ /* 0x000e220000000a00 */
[----:B------:R-:W-:Y:S02]  /*2cb0*/  SEL R22, R22, RZ, !P3 ;  /* 0x000000ff16167207 */ /* 0x000fe40005800000 */
[----:B------:R-:W-:Y:S02]  /*2cc0*/  SEL R12, R12, RZ, !P2 ;  /* 0x000000ff0c0c7207 */ /* 0x000fe40005000000 */
[C---:B------:R-:W-:Y:S02]  /*2cd0*/  PRMT R27, R13.reuse, 0x7772, RZ ;  /* 0x000077720d1b7816 */ /* 0x040fe400000000ff */
[----:B------:R-:W-:Y:S02]  /*2ce0*/  IADD3 R12, PT, PT, R22, R25, R12 ;  /* 0x00000019160c7210 */ /* 0x000fe40007ffe00c */
[----:B------:R-:W-:Y:S02]  /*2cf0*/  PRMT R25, R13, 0x7771, RZ ;  /* 0x000077710d197816 */ /* 0x000fe400000000ff */
[----:B------:R-:W-:-:S02]  /*2d00*/  ISETP.NE.AND P1, PT, R27, UR6, PT ;  /* 0x000000061b007c0c */ /* 0x000fc4000bf25270 */
[C---:B------:R-:W-:Y:S02]  /*2d10*/  ISETP.NE.AND P0, PT, R25.reuse, UR6, PT ;  /* 0x0000000619007c0c */ /* 0x040fe4000bf05270 */
[-C--:B------:R-:W-:Y:S02]  /*2d20*/  ISETP.NE.AND P2, PT, R25, R26.reuse, PT ;  /* 0x0000001a1900720c */ /* 0x080fe40003f45270 */
[----:B------:R-:W-:Y:S02]  /*2d30*/  SEL R25, R23, RZ, !P0 ;  /* 0x000000ff17197207 */ /* 0x000fe40004000000 */
[----:B------:R-:W-:Y:S02]  /*2d40*/  ISETP.NE.AND P3, PT, R27, R26, PT ;  /* 0x0000001a1b00720c */ /* 0x000fe40003f65270 */
[----:B------:R-:W-:Y:S02]  /*2d50*/  SEL R23, R23, RZ, P0 ;  /* 0x000000ff17177207 */ /* 0x000fe40000000000 */
[----:B------:R-:W-:-:S02]  /*2d60*/  PRMT R13, R13, 0x7773, RZ ;  /* 0x000077730d0d7816 */ /* 0x000fc400000000ff */
[C---:B0-----:R-:W-:Y:S02]  /*2d70*/  SEL R22, R14.reuse, RZ, !P1 ;  /* 0x000000ff0e167207 */ /* 0x041fe40004800000 */
[----:B------:R-:W-:Y:S02]  /*2d80*/  SEL R14, R14, RZ, P1 ;  /* 0x000000ff0e0e7207 */ /* 0x000fe40000800000 */
[----:B------:R-:W-:Y:S02]  /*2d90*/  IADD3 R22, PT, PT, R22, R24, R25 ;  /* 0x0000001816167210 */ /* 0x000fe40007ffe019 */
[----:B------:R-:W0:Y:S01]  /*2da0*/  LDC.64 R24, c[0x3][0x50] ;  /* 0x00c01400ff187b82 */ /* 0x000e220000000a00 */
[----:B------:R-:W-:Y:S02]  /*2db0*/  SEL R23, R23, RZ, !P2 ;  /* 0x000000ff17177207 */ /* 0x000fe40005000000 */
[----:B------:R-:W-:Y:S02]  /*2dc0*/  SEL R14, R14, RZ, !P3 ;  /* 0x000000ff0e0e7207 */ /* 0x000fe40005800000 */
[----:B------:R-:W-:-:S02]  /*2dd0*/  ISETP.NE.AND P0, PT, R13, UR6, PT ;  /* 0x000000060d007c0c */ /* 0x000fc4000bf05270 */
[----:B------:R-:W-:Y:S02]  /*2de0*/  IADD3 R12, PT, PT, R14, R12, R23 ;  /* 0x0000000c0e0c7210 */ /* 0x000fe40007ffe017 */
[----:B------:R-:W-:Y:S02]  /*2df0*/  ISETP.NE.AND P2, PT, R13, R26, PT ;  /* 0x0000001a0d00720c */ /* 0x000fe40003f45270 */
[C---:B------:R-:W-:Y:S02]  /*2e00*/  SEL R13, R15.reuse, RZ, P0 ;  /* 0x000000ff0f0d7207 */ /* 0x040fe40000000000 */
[----:B------:R-:W-:Y:S02]  /*2e10*/  SEL R15, R15, RZ, !P0 ;  /* 0x000000ff0f0f7207 */ /* 0x000fe40004000000 */
[----:B------:R-:W-:Y:S02]  /*2e20*/  SEL R13, R13, RZ, !P2 ;  /* 0x000000ff0d0d7207 */ /* 0x000fe40005000000 */
[----:B--2---:R-:W-:-:S02]  /*2e30*/  LOP3.LUT R23, R20, 0xff, RZ, 0xc0, !PT ;  /* 0x000000ff14177812 */ /* 0x004fc400078ec0ff */
[----:B------:R-:W-:Y:S02]  /*2e40*/  LOP3.LUT R27, R21, 0xff, RZ, 0xc0, !PT ;  /* 0x000000ff151b7812 */ /* 0x000fe400078ec0ff */
[C---:B------:R-:W-:Y:S02]  /*2e50*/  ISETP.NE.AND P1, PT, R23.reuse, UR6, PT ;  /* 0x0000000617007c0c */ /* 0x040fe4000bf25270 */
[----:B------:R-:W-:Y:S02]  /*2e60*/  ISETP.NE.AND P3, PT, R23, R26, PT ;  /* 0x0000001a1700720c */ /* 0x000fe40003f65270 */
[C---:B0-----:R-:W-:Y:S02]  /*2e70*/  SEL R14, R24.reuse, RZ, P1 ;  /* 0x000000ff180e7207 */ /* 0x041fe40000800000 */
[----:B------:R-:W-:Y:S02]  /*2e80*/  SEL R24, R24, RZ, !P1 ;  /* 0x000000ff18187207 */ /* 0x000fe40004800000 */
[----:B------:R-:W-:-:S02]  /*2e90*/  SEL R14, R14, RZ, !P3 ;  /* 0x000000ff0e0e7207 */ /* 0x000fc40005800000 */
[----:B------:R-:W-:Y:S02]  /*2ea0*/  IADD3 R22, PT, PT, R24, R22, R15 ;  /* 0x0000001618167210 */ /* 0x000fe40007ffe00f */
[----:B------:R-:W-:Y:S02]  /*2eb0*/  IADD3 R23, PT, PT, R14, R12, R13 ;  /* 0x0000000c0e177210 */ /* 0x000fe40007ffe00d */
[----:B------:R-:W0:Y:S01]  /*2ec0*/  LDC.64 R12, c[0x3][0x58] ;  /* 0x00c01600ff0c7b82 */ /* 0x000e220000000a00 */
[----:B------:R-:W-:Y:S02]  /*2ed0*/  PRMT R15, R20, 0x7771, RZ ;  /* 0x00007771140f7816 */ /* 0x000fe400000000ff */
[-C--:B------:R-:W-:Y:S02]  /*2ee0*/  ISETP.NE.AND P5, PT, R27, R26.reuse, PT ;  /* 0x0000001a1b00720c */ /* 0x080fe40003fa5270 */
[C---:B------:R-:W-:Y:S02]  /*2ef0*/  ISETP.NE.AND P0, PT, R15.reuse, UR6, PT ;  /* 0x000000060f007c0c */ /* 0x040fe4000bf05270 */
[----:B------:R-:W-:-:S02]  /*2f00*/  ISETP.NE.AND P2, PT, R15, R26, PT ;  /* 0x0000001a0f00720c */ /* 0x000fc40003f45270 */
[----:B------:R-:W-:-:S04]  /*2f10*/  PRMT R15, R20, 0x7772, RZ ;  /* 0x00007772140f7816 */ /* 0x000fc800000000ff */
[C---:B------:R-:W-:Y:S02]  /*2f20*/  ISETP.NE.AND P1, PT, R15.reuse, UR6, PT ;  /* 0x000000060f007c0c */ /* 0x040fe4000bf25270 */
[----:B------:R-:W-:Y:S02]  /*2f30*/  ISETP.NE.AND P3, PT, R15, R26, PT ;  /* 0x0000001a0f00720c */ /* 0x000fe40003f65270 */
[C---:B------:R-:W-:Y:S02]  /*2f40*/  SEL R15, R25.reuse, RZ, !P0 ;  /* 0x000000ff190f7207 */ /* 0x040fe40004000000 */
[----:B------:R-:W-:Y:S02]  /*2f50*/  SEL R25, R25, RZ, P0 ;  /* 0x000000ff19197207 */ /* 0x000fe40000000000 */
[C---:B0-----:R-:W-:Y:S02]  /*2f60*/  SEL R14, R12.reuse, RZ, !P1 ;  /* 0x000000ff0c0e7207 */ /* 0x041fe40004800000 */
[----:B------:R-:W-:-:S02]  /*2f70*/  SEL R24, R12, RZ, P1 ;  /* 0x000000ff0c187207 */ /* 0x000fc40000800000 */
[----:B------:R-:W-:Y:S02]  /*2f80*/  IADD3 R22, PT, PT, R14, R22, R15 ;  /* 0x000000160e167210 */ /* 0x000fe40007ffe00f */
[----:B------:R-:W0:Y:S01]  /*2f90*/  LDC.64 R14, c[0x3][0x60] ;  /* 0x00c01800ff0e7b82 */ /* 0x000e220000000a00 */
[----:B------:R-:W-:Y:S02]  /*2fa0*/  SEL R12, R25, RZ, !P2 ;  /* 0x000000ff190c7207 */ /* 0x000fe40005000000 */
[----:B------:R-:W-:Y:S02]  /*2fb0*/  PRMT R25, R20, 0x7773, RZ ;  /* 0x0000777314197816 */ /* 0x000fe400000000ff */
[----:B------:R-:W-:Y:S02]  /*2fc0*/  SEL R24, R24, RZ, !P3 ;  /* 0x000000ff18187207 */ /* 0x000fe40005800000 */
[----:B------:R-:W-:Y:S02]  /*2fd0*/  ISETP.NE.AND P2, PT, R25, UR6, PT ;  /* 0x0000000619007c0c */ /* 0x000fe4000bf45270 */
[----:B------:R-:W-:-:S02]  /*2fe0*/  ISETP.NE.AND P3, PT, R27, UR6, PT ;  /* 0x000000061b007c0c */ /* 0x000fc4000bf65270 */
[----:B------:R-:W-:Y:S02]  /*2ff0*/  IADD3 R12, PT, PT, R24, R23, R12 ;  /* 0x00000017180c7210 */ /* 0x000fe40007ffe00c */
[----:B------:R-:W-:Y:S02]  /*3000*/  SEL R23, R13, RZ, !P2 ;  /* 0x000000ff0d177207 */ /* 0x000fe40005000000 */
[----:B------:R-:W-:Y:S02]  /*3010*/  ISETP.NE.AND P4, PT, R25, R26, PT ;  /* 0x0000001a1900720c */ /* 0x000fe40003f85270 */
[----:B------:R-:W-:Y:S02]  /*3020*/  SEL R13, R13, RZ, P2 ;  /* 0x000000ff0d0d7207 */ /* 0x000fe40001000000 */
[----:B------:R-:W-:Y:S02]  /*3030*/  PRMT R27, R21, 0x7771, RZ ;  /* 0x00007771151b7816 */ /* 0x000fe400000000ff */
[----:B------:R-:W-:-:S02]  /*3040*/  SEL R13, R13, RZ, !P4 ;  /* 0x000000ff0d0d7207 */ /* 0x000fc40006000000 */
[----:B------:R-:W-:Y:S02]  /*3050*/  PRMT R25, R21, 0x7772, RZ ;  /* 0x0000777215197816 */ /* 0x000fe400000000ff */
[C---:B0-----:R-:W-:Y:S02]  /*3060*/  SEL R20, R14.reuse, RZ, !P3 ;  /* 0x000000ff0e147207 */ /* 0x041fe40005800000 */
[----:B------:R-:W-:Y:S02]  /*3070*/  SEL R14, R14, RZ, P3 ;  /* 0x000000ff0e0e7207 */ /* 0x000fe40001800000 */
[----:B------:R-:W-:Y:S02]  /*3080*/  IADD3 R20, PT, PT, R20, R22, R23 ;  /* 0x0000001614147210 */ /* 0x000fe40007ffe017 */
[----:B------:R-:W0:Y:S01]  /*3090*/  LDC.64 R22, c[0x3][0x68] ;  /* 0x00c01a00ff167b82 */ /* 0x000e220000000a00 */
[----:B------:R-:W-:Y:S02]  /*30a0*/  SEL R14, R14, RZ, !P5 ;  /* 0x000000ff0e0e7207 */ /* 0x000fe40006800000 */
[----:B------:R-:W-:-:S02]  /*30b0*/  ISETP.NE.AND P1, PT, R27, UR6, PT ;  /* 0x000000061b007c0c */ /* 0x000fc4000bf25270 */
[C---:B------:R-:W-:Y:S02]  /*30c0*/  ISETP.NE.AND P2, PT, R25.reuse, UR6, PT ;  /* 0x0000000619007c0c */ /* 0x040fe4000bf45270 */
[----:B------:R-:W-:Y:S02]  /*30d0*/  IADD3 R14, PT, PT, R14, R12, R13 ;  /* 0x0000000c0e0e7210 */ /* 0x000fe40007ffe00d */
[-C--:B------:R-:W-:Y:S01]  /*30e0*/  ISETP.NE.AND P3, PT, R25, R26.reuse, PT ;  /* 0x0000001a1900720c */ /* 0x080fe20003f65270 */
[----:B------:R-:W1:Y:S01]  /*30f0*/  LDC.64 R12, c[0x3][0x70] ;  /* 0x00c01c00ff0c7b82 */ /* 0x000e620000000a00 */
[----:B------:R-:W-:Y:S02]  /*3100*/  PRMT R25, R21, 0x7773, RZ ;  /* 0x0000777315197816 */ /* 0x000fe400000000ff */
[----:B------:R-:W-:Y:S02]  /*3110*/  SEL R21, R15, RZ, !P1 ;  /* 0x000000ff0f157207 */ /* 0x000fe40004800000 */
[----:B------:R-:W-:-:S02]  /*3120*/  ISETP.NE.AND P0, PT, R27, R26, PT ;  /* 0x0000001a1b00720c */ /* 0x000fc40003f05270 */
[----:B------:R-:W-:Y:S02]  /*3130*/  SEL R15, R15, RZ, P1 ;  /* 0x000000ff0f0f7207 */ /* 0x000fe40000800000 */
[----:B------:R-:W-:Y:S02]  /*3140*/  ISETP.NE.AND P4, PT, R25, R26, PT ;  /* 0x0000001a1900720c */ /* 0x000fe40003f85270 */
[----:B------:R-:W-:Y:S02]  /*3150*/  SEL R15, R15, RZ, !P0 ;  /* 0x000000ff0f0f7207 */ /* 0x000fe40004000000 */
[----:B---3--:R-:W-:Y:S02]  /*3160*/  PRMT R27, R16, 0x7771, RZ ;  /* 0x00007771101b7816 */ /* 0x008fe400000000ff */
[C---:B0-----:R-:W-:Y:S02]  /*3170*/  SEL R24, R22.reuse, RZ, !P2 ;  /* 0x000000ff16187207 */ /* 0x041fe40005000000 */
[----:B------:R-:W-:-:S02]  /*3180*/  SEL R22, R22, RZ, P2 ;  /* 0x000000ff16167207 */ /* 0x000fc40001000000 */
[----:B------:R-:W-:Y:S02]  /*3190*/  IADD3 R20, PT, PT, R24, R20, R21 ;  /* 0x0000001418147210 */ /* 0x000fe40007ffe015 */
[----:B------:R-:W-:Y:S02]  /*31a0*/  SEL R21, R22, RZ, !P3 ;  /* 0x000000ff16157207 */ /* 0x000fe40005800000 */
[----:B------:R-:W-:Y:S02]  /*31b0*/  ISETP.NE.AND P2, PT, R25, UR6, PT ;  /* 0x0000000619007c0c */ /* 0x000fe4000bf45270 */
[----:B------:R-:W-:Y:S02]  /*31c0*/  IADD3 R21, PT, PT, R21, R14, R15 ;  /* 0x0000000e15157210 */ /* 0x000fe40007ffe00f */
[----:B------:R-:W0:Y:S01]  /*31d0*/  LDC.64 R14, c[0x3][0x78] ;  /* 0x00c01e00ff0e7b82 */ /* 0x000e220000000a00 */
[----:B------:R-:W-:Y:S02]  /*31e0*/  LOP3.LUT R25, R16, 0xff, RZ, 0xc0, !PT ;  /* 0x000000ff10197812 */ /* 0x000fe400078ec0ff */
[----:B------:R-:W-:-:S02]  /*31f0*/  ISETP.NE.AND P0, PT, R27, UR6, PT ;  /* 0x000000061b007c0c */ /* 0x000fc4000bf05270 */
[C---:B------:R-:W-:Y:S02]  /*3200*/  ISETP.NE.AND P3, PT, R25.reuse, UR6, PT ;  /* 0x0000000619007c0c */ /* 0x040fe4000bf65270 */
[----:B------:R-:W-:Y:S02]  /*3210*/  ISETP.NE.AND P5, PT, R25, R26, PT ;  /* 0x0000001a1900720c */ /* 0x000fe40003fa5270 */
[C---:B-1----:R-:W-:Y:S02]  /*3220*/  SEL R22, R12.reuse, RZ, !P3 ;  /* 0x000000ff0c167207 */ /* 0x042fe40005800000 */
[C---:B------:R-:W-:Y:S02]  /*3230*/  SEL R25, R23.reuse, RZ, !P2 ;  /* 0x000000ff17197207 */ /* 0x040fe40005000000 */
[----:B------:R-:W-:Y:S02]  /*3240*/  SEL R12, R12, RZ, P3 ;  /* 0x000000ff0c0c7207 */ /* 0x000fe40001800000 */
[----:B------:R-:W-:-:S02]  /*3250*/  SEL R23, R23, RZ, P2 ;  /* 0x000000ff17177207 */ /* 0x000fc40001000000 */
[----:B------:R-:W-:Y:S02]  /*3260*/  IADD3 R20, PT, PT, R22, R20, R25 ;  /* 0x0000001416147210 */ /* 0x000fe40007ffe019 */
[----:B------:R-:W-:Y:S02]  /*3270*/  PRMT R25, R16, 0x7772, RZ ;  /* 0x0000777210197816 */ /* 0x000fe400000000ff */
[----:B------:R-:W-:Y:S02]  /*3280*/  SEL R22, R12, RZ, !P5 ;  /* 0x000000ff0c167207 */ /* 0x000fe40006800000 */
[----:B------:R-:W-:Y:S02]  /*3290*/  SEL R12, R23, RZ, !P4 ;  /* 0x000000ff170c7207 */ /* 0x000fe40006000000 */
[----:B------:R-:W-:Y:S02]  /*32a0*/  ISETP.NE.AND P2, PT, R25, UR6, PT ;  /* 0x0000000619007c0c */ /* 0x000fe4000bf45270 */
[----:B------:R-:W-:-:S02]  /*32b0*/  IADD3 R12, PT, PT, R22, R21, R12 ;  /* 0x00000015160c7210 */ /* 0x000fc40007ffe00c */
[----:B------:R-:W-:Y:S02]  /*32c0*/  SEL R21, R13, RZ, !P0 ;  /* 0x000000ff0d157207 */ /* 0x000fe40004000000 */
[----:B0-----:R-:W-:Y:S02]  /*32d0*/  SEL R22, R14, RZ, !P2 ;  /* 0x000000ff0e167207 */ /* 0x001fe40005000000 */
[----:B------:R-:W-:Y:S02]  /*32e0*/  ISETP.NE.AND P1, PT, R27, R26, PT ;  /* 0x0000001a1b00720c */ /* 0x000fe40003f25270 */
[----:B------:R-:W-:Y:S02]  /*32f0*/  IADD3 R22, PT, PT, R22, R20, R21 ;  /* 0x0000001416167210 */ /* 0x000fe40007ffe015 */
[----:B------:R-:W0:Y:S01]  /*3300*/  LDC.64 R20, c[0x3][0x80] ;  /* 0x00c02000ff147b82 */ /* 0x000e220000000a00 */
[----:B------:R-:W-:Y:S02]  /*3310*/  SEL R13, R13, RZ, P0 ;  /* 0x000000ff0d0d7207 */ /* 0x000fe40000000000 */
[----:B------:R-:W-:-:S02]  /*3320*/  ISETP.NE.AND P3, PT, R25, R26, PT ;  /* 0x0000001a1900720c */ /* 0x000fc40003f65270 */
[----:B------:R-:W-:Y:S02]  /*3330*/  SEL R14, R14, RZ, P2 ;  /* 0x000000ff0e0e7207 */ /* 0x000fe40001000000 */
[----:B------:R-:W-:Y:S02]  /*3340*/  SEL R13, R13, RZ, !P1 ;  /* 0x000000ff0d0d7207 */ /* 0x000fe40004800000 */
[----:B------:R-:W-:Y:S02]  /*3350*/  SEL R14, R14, RZ, !P3 ;  /* 0x000000ff0e0e7207 */ /* 0x000fe40005800000 */
[----:B------:R-:W-:Y:S02]  /*3360*/  LOP3.LUT R23, R17, 0xff, RZ, 0xc0, !PT ;  /* 0x000000ff11177812 */ /* 0x000fe400078ec0ff */
[----:B------:R-:W-:Y:S02]  /*3370*/  IADD3 R14, PT, PT, R14, R12, R13 ;  /* 0x0000000c0e0e7210 */ /* 0x000fe40007ffe00d */
[----:B------:R-:W1:Y:S01]  /*3380*/  LDC.64 R12, c[0x3][0x88] ;  /* 0x00c02200ff0c7b82 */ /* 0x000e620000000a00 */
[----:B------:R-:W-:-:S02]  /*3390*/  ISETP.NE.AND P6, PT, R23, UR6, PT ;  /* 0x0000000617007c0c */ /* 0x000fc4000bfc5270 */
[-C--:B------:R-:W-:Y:S02]  /*33a0*/  ISETP.NE.AND P4, PT, R23, R26.reuse, PT ;  /* 0x0000001a1700720c */ /* 0x080fe40003f85270 */
[C---:B------:R-:W-:Y:S02]  /*33b0*/  PRMT R23, R17.reuse, 0x7771, RZ ;  /* 0x0000777111177816 */ /* 0x040fe400000000ff */
[----:B------:R-:W-:Y:S02]  /*33c0*/  PRMT R25, R17, 0x7772, RZ ;  /* 0x0000777211197816 */ /* 0x000fe400000000ff */
[C---:B------:R-:W-:Y:S02]  /*33d0*/  ISETP.NE.AND P2, PT, R23.reuse, UR6, PT ;  /* 0x0000000617007c0c */ /* 0x040fe4000bf45270 */
[----:B------:R-:W-:Y:S02]  /*33e0*/  ISETP.NE.AND P0, PT, R23, R26, PT ;  /* 0x0000001a1700720c */ /* 0x000fe40003f05270 */
[----:B------:R-:W-:-:S02]  /*33f0*/  PRMT R23, R16, 0x7773, RZ ;  /* 0x0000777310177816 */ /* 0x000fc400000000ff */
[C---:B0-----:R-:W-:Y:S02]  /*3400*/  SEL R16, R20.reuse, RZ, P6 ;  /* 0x000000ff14107207 */ /* 0x041fe40003000000 */
[C---:B------:R-:W-:Y:S02]  /*3410*/  ISETP.NE.AND P5, PT, R23.reuse, UR6, PT ;  /* 0x0000000617007c0c */ /* 0x040fe4000bfa5270 */
[----:B------:R-:W-:Y:S02]  /*3420*/  SEL R20, R20, RZ, !P6 ;  /* 0x000000ff14147207 */ /* 0x000fe40007000000 */
[----:B------:R-:W-:Y:S02]  /*3430*/  ISETP.NE.AND P6, PT, R23, R26, PT ;  /* 0x0000001a1700720c */ /* 0x000fe40003fc5270 */
[----:B------:R-:W-:Y:S02]  /*3440*/  PRMT R23, R17, 0x7773, RZ ;  /* 0x0000777311177816 */ /* 0x000fe400000000ff */
[----:B------:R-:W-:-:S02]  /*3450*/  SEL R17, R15, RZ, P5 ;  /* 0x000000ff0f117207 */ /* 0x000fc40002800000 */
[----:B------:R-:W-:Y:S02]  /*3460*/  SEL R15, R15, RZ, !P5 ;  /* 0x000000ff0f0f7207 */ /* 0x000fe40006800000 */
[C---:B------:R-:W-:Y:S02]  /*3470*/  ISETP.NE.AND P1, PT, R25.reuse, UR6, PT ;  /* 0x0000000619007c0c */ /* 0x040fe4000bf25270 */
[----:B------:R-:W-:Y:S02]  /*3480*/  IADD3 R22, PT, PT, R20, R22, R15 ;  /* 0x0000001614167210 */ /* 0x000fe40007ffe00f */
[----:B------:R-:W-:Y:S02]  /*3490*/  ISETP.NE.AND P3, PT, R25, R26, PT ;  /* 0x0000001a1900720c */ /* 0x000fe40003f65270 */
[----:B------:R-:W-:Y:S02]  /*34a0*/  SEL R16, R16, RZ, !P4 ;  /* 0x000000ff10107207 */ /* 0x000fe40006000000 */
[----:B------:R-:W-:-:S02]  /*34b0*/  SEL R17, R17, RZ, !P6 ;  /* 0x000000ff11117207 */ /* 0x000fc40007000000 */
[----:B------:R-:W-:Y:S02]  /*34c0*/  SEL R15, R21, RZ, P2 ;  /* 0x000000ff150f7207 */ /* 0x000fe40001000000 */
[----:B-1----:R-:W-:Y:S02]  /*34d0*/  SEL R20, R12, RZ, P1 ;  /* 0x000000ff0c147207 */ /* 0x002fe40000800000 */
[----:B------:R-:W-:Y:S02]  /*34e0*/  ISETP.NE.AND P4, PT, R23, UR6, PT ;  /* 0x0000000617007c0c */ /* 0x000fe4000bf85270 */
[----:B------:R-:W-:Y:S02]  /*34f0*/  IADD3 R14, PT, PT, R16, R14, R17 ;  /* 0x0000000e100e7210 */ /* 0x000fe40007ffe011 */
[----:B------:R-:W-:Y:S02]  /*3500*/  SEL R15, R15, RZ, !P0 ;  /* 0x000000ff0f0f7207 */ /* 0x000fe40004000000 */
[----:B------:R-:W-:-:S02]  /*3510*/  SEL R20, R20, RZ, !P3 ;  /* 0x000000ff14147207 */ /* 0x000fc40005800000 */
[----:B------:R-:W-:Y:S02]  /*3520*/  ISETP.NE.AND P5, PT, R23, R26, PT ;  /* 0x0000001a1700720c */ /* 0x000fe40003fa5270 */
[----:B------:R-:W-:Y:S02]  /*3530*/  SEL R16, R13, RZ, P4 ;  /* 0x000000ff0d107207 */ /* 0x000fe40002000000 */
[----:B------:R-:W-:Y:S02]  /*3540*/  IADD3 R14, PT, PT, R20, R14, R15 ;  /* 0x0000000e140e7210 */ /* 0x000fe40007ffe00f */
[----:B------:R-:W-:Y:S02]  /*3550*/  SEL R15, R16, RZ, !P5 ;  /* 0x000000ff100f7207 */ /* 0x000fe40006800000 */
[----:B------:R-:W-:Y:S02]  /*3560*/  SEL R21, R21, RZ, !P2 ;  /* 0x000000ff15157207 */ /* 0x000fe40005000000 */
[----:B------:R-:W-:Y:S01]  /*3570*/  SEL R12, R12, RZ, !P1 ;  /* 0x000000ff0c0c7207 */ /* 0x000fe20004800000 */
[----:B------:R-:W-:Y:S01]  /*3580*/  IMAD.IADD R15, R14, 0x1, R15 ;  /* 0x000000010e0f7824 */ /* 0x000fe200078e020f */
[----:B------:R-:W-:-:S02]  /*3590*/  SEL R13, R13, RZ, !P4 ;  /* 0x000000ff0d0d7207 */ /* 0x000fc40006000000 */
[----:B------:R-:W-:-:S04]  /*35a0*/  IADD3 R12, PT, PT, R12, R22, R21 ;  /* 0x000000160c0c7210 */ /* 0x000fc80007ffe015 */
[----:B------:R-:W-:-:S04]  /*35b0*/  IADD3 R12, PT, PT, -R15, R12, R13 ;  /* 0x0000000c0f0c7210 */ /* 0x000fc80007ffe10d */
[----:B------:R-:W-:Y:S02]  /*35c0*/  ISETP.GE.AND P0, PT, R12, R19, PT ;  /* 0x000000130c00720c */ /* 0x000fe40003f06270 */
[----:B------:R-:W-:Y:S02]  /*35d0*/  VIMNMX R19, PT, PT, R19, R12, PT ;  /* 0x0000000c13137248 */ /* 0x000fe40003fe0100 */
[----:B------:R-:W-:Y:S02]  /*35e0*/  SEL R11, R11, RZ, P0 ;  /* 0x000000ff0b0b7207 */ /* 0x000fe40000000000 */
[----:B------:R-:W-:-:S07]  /*35f0*/  SEL R18, R18, RZ, P0 ;  /* 0x000000ff12127207 */ /* 0x000fce0000000000 */
.L_x_14:
[----:B------:R-:W-:Y:S05]  /*3600*/  BSYNC.RECONVERGENT B0 ;  /* 0x0000000000007941 */ /* 0x000fea0003800200 */
.L_x_13:
[----:B------:R-:W-:Y:S05]  /*3610*/  WARPSYNC.ALL ;  /* 0x0000000000007948 */ /* 0x000fea0003800000 */
[----:B------:R-:W-:-:S05]  /*3620*/  UMOV UR9, 0x1 ;  /* 0x0000000100097882 */ /* 0x000fca0000000000 */
.L_x_28:
[----:B------:R-:W-:-:S06]  /*3630*/  IMAD.U32 R12, RZ, RZ, UR9 ;  /* 0x00000009ff0c7e24 */ /* 0x000fcc000f8e00ff */
[----:B------:R-:W2:Y:S01]  /*3640*/  LDL.U8 R12, [R12+UR12] ;  /* 0x0000000c0c0c7983 */ /* 0x000ea20008100000 */
        /* <DEDUP_REMOVED lines=9> */
[----:B------:R-:W-:-:S03]  /*36e0*/  VIADD R12, R16, UR9 ;  /* 0x00000009100c7c36 */ /* 0x000fc60008000000 */
        /* <DEDUP_REMOVED lines=9> */
[----:B------:R-:W-:-:S09]  /*3780*/  UISETP.NE.AND UP0, UPT, UR9, URZ, UPT ;  /* 0x000000ff0900728c */ /* 0x000fd2000bf05270 */
[----:B------:R-:W-:Y:S05]  /*3790*/  BRA.U !UP0, `(.L_x_24) ;  /* 0x0000000108207547 */ /* 0x000fea000b800000 */
[----:B------:R-:W-:-:S05]  /*37a0*/  IMAD.U32 R15, RZ, RZ, UR9 ;  /* 0x00000009ff0f7e24 */ /* 0x000fca000f8e00ff */
[----:B------:R-:W-:-:S06]  /*37b0*/  IADD3 R14, PT, PT, R16, -0x1, R15 ;  /* 0xffffffff100e7810 */ /* 0x000fcc0007ffe00f */
[----:B------:R-:W2:Y:S01]  /*37c0*/  LDL.U8 R14, [R14] ;  /* 0x000000000e0e7983 */ /* 0x000ea20000100000 */
[----:B------:R-:W-:-:S06]  /*37d0*/  ULOP3.LUT UR13, UR5, 0xff, URZ, 0xc0, !UPT ;  /* 0x000000ff050d7892 */ /* 0x000fcc000f8ec0ff */
[----:B--2---:R-:W-:-:S13]  /*37e0*/  ISETP.NE.AND P0, PT, R14, UR13, PT ;  /* 0x0000000d0e007c0c */ /* 0x004fda000bf05270 */
[----:B------:R-:W-:Y:S05]  /*37f0*/  @!P0 BRA `(.L_x_23) ;  /* 0x00000000001c8947 */ /* 0x000fea0003800000 */
[----:B------:R-:W-:-:S09]  /*3800*/  UISETP.NE.AND UP0, UPT, UR9, 0x5, UPT ;  /* 0x000000050900788c */ /* 0x000fd2000bf05270 */
[----:B------:R-:W-:Y:S05]  /*3810*/  BRA.U !UP0, `(.L_x_25) ;  /* 0x0000000108607547 */ /* 0x000fea000b800000 */
.L_x_24:
[----:B------:R-:W2:Y:S01]  /*3820*/  LDL.U8 R14, [R12+0x1] ;  /* 0x000001000c0e7983 */ /* 0x000ea20000100000 */
[----:B------:R-:W-:-:S06]  /*3830*/  ULOP3.LUT UR13, UR5, 0xff, URZ, 0xc0, !UPT ;  /* 0x000000ff050d7892 */ /* 0x000fcc000f8ec0ff */
[----:B--2---:R-:W-:-:S13]  /*3840*/  ISETP.NE.AND P0, PT, R14, UR13, PT ;  /* 0x0000000d0e007c0c */ /* 0x004fda000bf05270 */
[----:B------:R-:W-:Y:S05]  /*3850*/  @P0 BREAK.RELIABLE B2 ;  /* 0x0000000000020942 */ /* 0x000fea0003800100 */
[----:B------:R-:W-:Y:S05]  /*3860*/  @P0 BRA `(.L_x_26) ;  /* 0x0000000000500947 */ /* 0x000fea0003800000 */
.L_x_23:
[----:B------:R-:W-:Y:S05]  /*3870*/  BSYNC.RELIABLE B2 ;  /* 0x0000000000027941 */ /* 0x000fea0003800100 */
.L_x_22:
[----:B------:R-:W-:Y:S01]  /*3880*/  ISETP.NE.AND P0, PT, R13, UR6, PT ;  /* 0x000000060d007c0c */ /* 0x000fe2000bf05270 */
[----:B------:R-:W-:-:S03]  /*3890*/  UISETP.NE.AND UP0, UPT, UR9, URZ, UPT ;  /* 0x000000ff0900728c */ /* 0x000fc6000bf05270 */
[----:B------:R-:W-:-:S05]  /*38a0*/  SEL R13, R13, UR5, P0 ;  /* 0x000000050d0d7c07 */ /* 0x000fca0008000000 */
[----:B------:R0:W-:Y:S01]  /*38b0*/  STL.U8 [R12+0x6], R13 ;  /* 0x0000060d0c007387 */ /* 0x0001e20000100000 */
[----:B------:R-:W-:Y:S05]  /*38c0*/  BRA.U !UP0, `(.L_x_27) ;  /* 0x0000000108207547 */ /* 0x000fea000b800000 */
[----:B0-----:R-:W-:-:S05]  /*38d0*/  IMAD.U32 R13, RZ, RZ, UR9 ;  /* 0x00000009ff0d7e24 */ /* 0x001fca000f8e00ff */
[----:B------:R-:W-:-:S05]  /*38e0*/  IADD3 R16, PT, PT, R16, -0x1, R13 ;  /* 0xffffffff10107810 */ /* 0x000fca0007ffe00d */
[----:B------:R-:W2:Y:S01]  /*38f0*/  LDL.U8 R13, [R16] ;  /* 0x00000000100d7983 */ /* 0x000ea20000100000 */
[----:B------:R-:W-:Y:S01]  /*3900*/  UISETP.NE.AND UP0, UPT, UR9, 0x5, UPT ;  /* 0x000000050900788c */ /* 0x000fe2000bf05270 */
[----:B--2---:R-:W-:-:S04]  /*3910*/  ISETP.NE.AND P0, PT, R13, UR6, PT ;  /* 0x000000060d007c0c */ /* 0x004fc8000bf05270 */
[----:B------:R-:W-:-:S05]  /*3920*/  SEL R13, R13, UR5, P0 ;  /* 0x000000050d0d7c07 */ /* 0x000fca0008000000 */
[----:B------:R1:W-:Y:S01]  /*3930*/  STL.U8 [R16], R13 ;  /* 0x0000000d10007387 */ /* 0x0003e20000100000 */
[----:B------:R-:W-:Y:S05]  /*3940*/  BRA.U !UP0, `(.L_x_26) ;  /* 0x0000000108187547 */ /* 0x000fea000b800000 */
.L_x_27:
[----:B01----:R-:W2:Y:S02]  /*3950*/  LDL.U8 R13, [R12+0x1] ;  /* 0x000001000c0d7983 */ /* 0x003ea40000100000 */
[----:B--2---:R-:W-:-:S04]  /*3960*/  ISETP.NE.AND P0, PT, R13, UR6, PT ;  /* 0x000000060d007c0c */ /* 0x004fc8000bf05270 */
[----:B------:R-:W-:-:S05]  /*3970*/  SEL R13, R13, UR5, P0 ;  /* 0x000000050d0d7c07 */ /* 0x000fca0008000000 */
[----:B------:R0:W-:Y:S01]  /*3980*/  STL.U8 [R12+0x1], R13 ;  /* 0x0000010d0c007387 */ /* 0x0001e20000100000 */
[----:B------:R-:W-:Y:S05]  /*3990*/  BRA `(.L_x_26) ;  /* 0x0000000000047947 */ /* 0x000fea0003800000 */
.L_x_25:
[----:B------:R-:W-:Y:S05]  /*39a0*/  BREAK.RELIABLE B2 ;  /* 0x0000000000027942 */ /* 0x000fea0003800100 */
.L_x_26:
[----:B------:R-:W-:Y:S05]  /*39b0*/  BSYNC.RECONVERGENT B1 ;  /* 0x0000000000017941 */ /* 0x000fea0003800200 */
.L_x_21:
[----:B------:R-:W2:Y:S01]  /*39c0*/  LDL R24, [R1+0x24] ;  /* 0x0000240001187983 */ /* 0x000ea20000100800 */
[----:B------:R-:W3:Y:S03]  /*39d0*/  LDC.64 R14, c[0x3][RZ] ;  /* 0x00c00000ff0e7b82 */ /* 0x000ee60000000a00 */
[----:B-1----:R-:W4:Y:S04]  /*39e0*/  LDL.64 R16, [R1+0x28] ;  /* 0x0000280001107983 */ /* 0x002f280000100a00 */
[----:B0-----:R-:W5:Y:S01]  /*39f0*/  LDL.64 R12, [R1+0x30] ;  /* 0x00003000010c7983 */ /* 0x001f620000100a00 */
[----:B------:R-:W0:Y:S01]  /*3a00*/  LDC.64 R22, c[0x3][0x8] ;  /* 0x00c00200ff167b82 */ /* 0x000e220000000a00 */
        /* <DEDUP_REMOVED lines=9> */
[----:B---3--:R-:W-:Y:S02]  /*3aa0*/  SEL R20, R15, RZ, !P1 ;  /* 0x000000ff0f147207 */ /* 0x008fe40004800000 */
[----:B------:R-:W-:Y:S02]  /*3ab0*/  SEL R27, R14, RZ, !P0 ;  /* 0x000000ff0e1b7207 */ /* 0x000fe40004000000 */
[----:B0-----:R-:W-:Y:S02]  /*3ac0*/  SEL R28, R22, RZ, !P2 ;  /* 0x000000ff161c7207 */ /* 0x001fe40005000000 */
[----:B------:R-:W-:Y:S02]  /*3ad0*/  ISETP.NE.AND P4, PT, R21, R26, PT ;  /* 0x0000001a1500720c */ /* 0x000fe40003f85270 */
[----:B------:R-:W-:-:S02]  /*3ae0*/  IADD3 R27, PT, PT, R28, R27, R20 ;  /* 0x0000001b1c1b7210 */ /* 0x000fc40007ffe014 */
[----:B------:R-:W0:Y:S01]  /*3af0*/  LDC.64 R20, c[0x3][0x10] ;  /* 0x00c00400ff147b82 */ /* 0x000e220000000a00 */
[----:B------:R-:W-:Y:S02]  /*3b00*/  ISETP.NE.AND P5, PT, R25, R26, PT ;  /* 0x0000001a1900720c */ /* 0x000fe40003fa5270 */
[----:B------:R-:W-:Y:S02]  /*3b10*/  SEL R14, R14, RZ, P0 ;  /* 0x000000ff0e0e7207 */ /* 0x000fe40000000000 */
[----:B------:R-:W-:Y:S02]  /*3b20*/  SEL R15, R15, RZ, P1 ;  /* 0x000000ff0f0f7207 */ /* 0x000fe40000800000 */
[----:B------:R-:W-:Y:S02]  /*3b30*/  SEL R22, R22, RZ, P2 ;  /* 0x000000ff16167207 */ /* 0x000fe40001000000 */
[----:B------:R-:W-:Y:S02]  /*3b40*/  SEL R14, R14, RZ, !P3 ;  /* 0x000000ff0e0e7207 */ /* 0x000fe40005800000 */
[----:B------:R-:W-:-:S02]  /*3b50*/  SEL R15, R15, RZ, !P4 ;  /* 0x000000ff0f0f7207 */ /* 0x000fc40006000000 */
[----:B------:R-:W-:Y:S02]  /*3b60*/  SEL R22, R22, RZ, !P5 ;  /* 0x000000ff16167207 */ /* 0x000fe40006800000 */
[----:B----4-:R-:W-:Y:S02]  /*3b70*/  LOP3.LUT R25, R16, 0xff, RZ, 0xc0, !PT ;  /* 0x000000ff10197812 */ /* 0x010fe400078ec0ff */
[----:B------:R-:W-:Y:S02]  /*3b80*/  IADD3 R22, PT, PT, R22, R14, R15 ;  /* 0x0000000e16167210 */ /* 0x000fe40007ffe00f */
[----:B------:R-:W-:Y:S02]  /*3b90*/  PRMT R15, R24, 0x7773, RZ ;  /* 0x00007773180f7816 */ /* 0x000fe400000000ff */
[----:B------:R-:W-:Y:S02]  /*3ba0*/  ISETP.NE.AND P1, PT, R25, UR6, PT ;  /* 0x0000000619007c0c */ /* 0x000fe4000bf25270 */
[----:B------:R-:W-:-:S02]  /*3bb0*/  ISETP.NE.AND P0, PT, R15, UR6, PT ;  /* 0x000000060f007c0c */ /* 0x000fc4000bf05270 */
[----:B0-----:R-:W-:Y:S02]  /*3bc0*/  SEL R24, R20, RZ, !P1 ;  /* 0x000000ff14187207 */ /* 0x001fe40004800000 */
[----:B------:R-:W-:Y:S02]  /*3bd0*/  SEL R14, R23, RZ, !P0 ;  /* 0x000000ff170e7207 */ /* 0x000fe40004000000 */
[-C--:B------:R-:W-:Y:S02]  /*3be0*/  ISETP.NE.AND P2, PT, R15, R26.reuse, PT ;  /* 0x0000001a0f00720c */ /* 0x080fe40003f45270 */
[----:B------:R-:W-:Y:S02]  /*3bf0*/  IADD3 R27, PT, PT, R24, R27, R14 ;  /* 0x0000001b181b7210 */ /* 0x000fe40007ffe00e */
[----:B------:R-:W0:Y:S01]  /*3c00*/  LDC.64 R14, c[0x3][0x18] ;  /* 0x00c00600ff0e7b82 */ /* 0x000e220000000a00 */
[----:B------:R-:W-:Y:S02]  /*3c10*/  ISETP.NE.AND P3, PT, R25, R26, PT ;  /* 0x0000001a1900720c */ /* 0x000fe40003f65270 */
[----:B------:R-:W-:-:S02]  /*3c20*/  SEL R23, R23, RZ, P0 ;  /* 0x000000ff17177207 */ /* 0x000fc40000000000 */
[----:B------:R-:W-:Y:S02]  /*3c30*/  PRMT R25, R16, 0x7771, RZ ;  /* 0x0000777110197816 */ /* 0x000fe400000000ff */
[----:B------:R-:W-:Y:S02]  /*3c40*/  SEL R23, R23, RZ, !P2 ;  /* 0x000000ff17177207 */ /* 0x000fe40005000000 */
[C---:B------:R-:W-:Y:S02]  /*3c50*/  ISETP.NE.AND P0, PT, R25.reuse, UR6, PT ;  /* 0x0000000619007c0c */ /* 0x040fe4000bf05270 */
[----:B------:R-:W-:Y:S02]  /*3c60*/  ISETP.NE.AND P2, PT, R25, R26, PT ;  /* 0x0000001a1900720c */ /* 0x000fe40003f45270 */
[----:B------:R-:W1:Y:S01]  /*3c70*/  LDC.64 R24, c[0x3][0x20] ;  /* 0x00c00800ff187b82 */ /* 0x000e620000000a00 */
        /* <DEDUP_REMOVED lines=28> */
[----:B------:R-:W-:-:S04]  /*3e40*/  SEL R24, R24, RZ, !P3 ;  /* 0x000000ff18187207 */ /* 0x000fc80005800000 */
[----:B------:R-:W-:Y:S02]  /*3e50*/  IADD3 R16, PT, PT, R24, R23, R16 ;  /* 0x0000001718107210 */ /* 0x000fe40007ffe010 */
[C---:B------:R-:W-:Y:S02]  /*3e60*/  PRMT R23, R17.reuse, 0x7771, RZ ;  /* 0x0000777111177816 */ /* 0x040fe400000000ff */
[----:B------:R-:W-:Y:S02]  /*3e70*/  PRMT R24, R17, 0x7772, RZ ;  /* 0x0000777211187816 */ /* 0x000fe400000000ff */
[C---:B------:R-:W-:Y:S02]  /*3e80*/  ISETP.NE.AND P0, PT, R23.reuse, UR6, PT ;  /* 0x0000000617007c0c */ /* 0x040fe4000bf05270 */
[----:B------:R-:W-:Y:S02]  /*3e90*/  ISETP.NE.AND P1, PT, R24, UR6, PT ;  /* 0x0000000618007c0c */ /* 0x000fe4000bf25270 */
[----:B------:R-:W-:-:S02]  /*3ea0*/  ISETP.NE.AND P2, PT, R23, R26, PT ;  /* 0x0000001a1700720c */ /* 0x000fc40003f45270 */
[----:B------:R-:W-:Y:S02]  /*3eb0*/  ISETP.NE.AND P3, PT, R24, R26, PT ;  /* 0x0000001a1800720c */ /* 0x000fe40003f65270 */
[C---:B------:R-:W-:Y:S02]  /*3ec0*/  SEL R23, R25.reuse, RZ, !P0 ;  /* 0x000000ff19177207 */ /* 0x040fe40004000000 */
[----:B0-----:R-:W-:Y:S02]  /*3ed0*/  SEL R24, R14, RZ, !P1 ;  /* 0x000000ff0e187207 */ /* 0x001fe40004800000 */
[----:B------:R-:W-:Y:S02]  /*3ee0*/  SEL R25, R25, RZ, P0 ;  /* 0x000000ff19197207 */ /* 0x000fe40000000000 */
[----:B------:R-:W-:Y:S02]  /*3ef0*/  IADD3 R24, PT, PT, R24, R22, R23 ;  /* 0x0000001618187210 */ /* 0x000fe40007ffe017 */
[----:B------:R-:W0:Y:S01]  /*3f00*/  LDC.64 R22, c[0x3][0x30] ;  /* 0x00c00c00ff167b82 */ /* 0x000e220000000a00 */
[----:B------:R-:W-:-:S02]  /*3f10*/  SEL R14, R14, RZ, P1 ;  /* 0x000000ff0e0e7207 */ /* 0x000fc40000800000 */
[----:B------:R-:W-:Y:S02]  /*3f20*/  SEL R25, R25, RZ, !P2 ;  /* 0x000000ff19197207 */ /* 0x000fe40005000000 */
[----:B------:R-:W-:Y:S02]  /*3f30*/  SEL R14, R14, RZ, !P3 ;  /* 0x000000ff0e0e7207 */ /* 0x000fe40005800000 */
[----:B------:R-:W-:Y:S02]  /*3f40*/  PRMT R17, R17, 0x7773, RZ ;  /* 0x0000777311117816 */ /* 0x000fe400000000ff */
[----:B------:R-:W-:Y:S02]  /*3f50*/  IADD3 R14, PT, PT, R14, R16, R25 ;  /* 0x000000100e0e7210 */ /* 0x000fe40007ffe019 */
[----:B-----5:R-:W-:Y:S02]  /*3f60*/  LOP3.LUT R25, R12, 0xff, RZ, 0xc0, !PT ;  /* 0x000000ff0c197812 */ /* 0x020fe400078ec0ff */
[----:B------:R-:W-:-:S02]  /*3f70*/  ISETP.NE.AND P0, PT, R17, UR6, PT ;  /* 0x0000000611007c0c */ /* 0x000fc4000bf05270 */
[----:B------:R-:W-:Y:S02]  /*3f80*/  ISETP.NE.AND P1, PT, R25, UR6, PT ;  /* 0x0000000619007c0c */ /* 0x000fe4000bf25270 */
[----:B------:R-:W-:Y:S02]  /*3f90*/  SEL R27, R15, RZ, !P0 ;  /* 0x000000ff0f1b7207 */ /* 0x000fe40004000000 */
        /* <DEDUP_REMOVED lines=27> */
[----:B------:R-:W-:Y:S02]  /*4150*/  LOP3.LUT R12, R13, 0xff, RZ, 0xc0, !PT ;  /* 0x000000ff0d0c7812 */ /* 0x000fe400078ec0ff */
[----:B------:R-:W-:Y:S02]  /*4160*/  ISETP.NE.AND P0, PT, R27, UR6, PT ;  /* 0x000000061b007c0c */ /* 0x000fe4000bf05270 */
[C---:B------:R-:W-:Y:S02]  /*4170*/  ISETP.NE.AND P1, PT, R12.reuse, UR6, PT ;  /* 0x000000060c007c0c */ /* 0x040fe4000bf25270 */
[----:B------:R-:W-:Y:S02]  /*4180*/  SEL R29, R15, RZ, !P0 ;  /* 0x000000ff0f1d7207 */ /* 0x000fe40004000000 */
[----:B------:R-:W-:-:S02]  /*4190*/  ISETP.NE.AND P3, PT, R12, R26, PT ;  /* 0x0000001a0c00720c */ /* 0x000fc40003f65270 */
[----:B------:R-:W-:Y:S02]  /*41a0*/  SEL R12, R15, RZ, P0 ;  /* 0x000000ff0f0c7207 */ /* 0x000fe40000000000 */
[----:B------:R-:W-:Y:S02]  /*41b0*/  ISETP.NE.AND P2, PT, R27, R26, PT ;  /* 0x0000001a1b00720c */ /* 0x000fe40003f45270 */
[----:B------:R-:W-:Y:S02]  /*41c0*/  PRMT R27, R13, 0x7772, RZ ;  /* 0x000077720d1b7816 */ /* 0x000fe400000000ff */
[----:B------:R-:W-:Y:S02]  /*41d0*/  SEL R12, R12, RZ, !P2 ;  /* 0x000000ff0c0c7207 */ /* 0x000fe40005000000 */
[C---:B0-----:R-:W-:Y:S02]  /*41e0*/  SEL R14, R22.reuse, RZ, !P1 ;  /* 0x000000ff160e7207 */ /* 0x041fe40004800000 */
[----:B------:R-:W-:-:S02]  /*41f0*/  SEL R22, R22, RZ, P1 ;  /* 0x000000ff16167207 */ /* 0x000fc40000800000 */
[----:B------:R-:W-:Y:S02]  /*4200*/  IADD3 R24, PT, PT, R14, R24, R29 ;  /* 0x000000180e187210 */ /* 0x000fe40007ffe01d */
[----:B------:R-:W0:Y:S01]  /*4210*/  LDC.64 R14, c[0x3][0x48] ;  /* 0x00c01200ff0e7b82 */ /* 0x000e220000000a00 */
[----:B------:R-:W-:Y:S02]  /*4220*/  SEL R22, R22, RZ, !P3 ;  /* 0x000000ff16167207 */ /* 0x000fe40005800000 */
[----:B------:R-:W-:Y:S02]  /*4230*/  ISETP.NE.AND P1, PT, R27, UR6, PT ;  /* 0x000000061b007c0c */ /* 0x000fe4000bf25270 */
[----:B------:R-:W-:Y:S02]  /*4240*/  IADD3 R12, PT, PT, R22, R25, R12 ;  /* 0x00000019160c7210 */ /* 0x000fe40007ffe00c */
[----:B------:R-:W-:Y:S02]  /*4250*/  PRMT R25, R13, 0x7771, RZ ;  /* 0x000077710d197816 */ /* 0x000fe400000000ff */
[----:B------:R-:W-:-:S02]  /*4260*/  ISETP.NE.AND P3, PT, R27, R26, PT ;  /* 0x0000001a1b00720c */ /* 0x000fc40003f65270 */
[C---:B------:R-:W-:Y:S02]  /*4270*/  ISETP.NE.AND P0, PT, R25.reuse, UR6, PT ;  /* 0x0000000619007c0c */ /* 0x040fe4000bf05270 */
[----:B------:R-:W-:Y:S02]  /*4280*/  ISETP.NE.AND P2, PT, R25, R26, PT ;  /* 0x0000001a1900720c */ /* 0x000fe40003f45270 */
[C---:B------:R-:W-:Y:S02]  /*4290*/  SEL R25, R23.reuse, RZ, !P0 ;  /* 0x000000ff17197207 */ /* 0x040fe40004000000 */
[----:B------:R-:W-:Y:S02]  /*42a0*/  SEL R23, R23, RZ, P0 ;  /* 0x000000ff17177207 */ /* 0x000fe40000000000 */
[----:B------:R-:W-:Y:S02]  /*42b0*/  PRMT R13, R13, 0x7773, RZ ;  /* 0x000077730d0d7816 */ /* 0x000fe400000000ff */
[----:B------:R-:W-:-:S02]  /*42c0*/  SEL R23, R23, RZ, !P2 ;  /* 0x000000ff17177207 */ /* 0x000fc40005000000 */
[C---:B------:R-:W-:Y:S02]  /*42d0*/  ISETP.NE.AND P0, PT, R13.reuse, UR6, PT ;  /* 0x000000060d007c0c */ /* 0x040fe4000bf05270 */
[C---:B0-----:R-:W-:Y:S02]  /*42e0*/  SEL R22, R14.reuse, RZ, !P1 ;  /* 0x000000ff0e167207 */ /* 0x041fe40004800000 */
[----:B------:R-:W-:Y:S02]  /*42f0*/  SEL R14, R14, RZ, P1 ;  /* 0x000000ff0e0e7207 */ /* 0x000fe40000800000 */
[----:B------:R-:W-:Y:S02]  /*4300*/  IADD3 R22, PT, PT, R22, R24, R25 ;  /* 0x0000001816167210 */ /* 0x000fe40007ffe019 */
[----:B------:R-:W0:Y:S01]  /*4310*/  LDC.64 R24, c[0x3][0x50] ;  /* 0x00c01400ff187b82 */ /* 0x000e220000000a00 */
[----:B------:R-:W-:Y:S02]  /*4320*/  SEL R14, R14, RZ, !P3 ;  /* 0x000000ff0e0e7207 */ /* 0x000fe40005800000 */
[----:B------:R-:W-:-:S02]  /*4330*/  ISETP.NE.AND P2, PT, R13, R26, PT ;  /* 0x0000001a0d00720c */ /* 0x000fc40003f45270 */
[----:B------:R-:W-:Y:S02]  /*4340*/  IADD3 R12, PT, PT, R14, R12, R23 ;  /* 0x0000000c0e0c7210 */ /* 0x000fe40007ffe017 */
[----:B------:R-:W-:-:S04]  /*4350*/  SEL R13, R15, RZ, P0 ;  /* 0x000000ff0f0d7207 */ /* 0x000fc80000000000 */
[----:B------:R-:W-:Y:S02]  /*4360*/  SEL R13, R13, RZ, !P2 ;  /* 0x000000ff0d0d7207 */ /* 0x000fe40005000000 */
[----:B--2---:R-:W-:Y:S02]  /*4370*/  LOP3.LUT R23, R20, 0xff, RZ, 0xc0, !PT ;  /* 0x000000ff14177812 */ /* 0x004fe400078ec0ff */
[----:B------:R-:W-:Y:S02]  /*4380*/  LOP3.LUT R27, R21, 0xff, RZ, 0xc0, !PT ;  /* 0x000000ff151b7812 */ /* 0x000fe400078ec0ff */
[C---:B------:R-:W-:Y:S02]  /*4390*/  ISETP.NE.AND P1, PT, R23.reuse, UR6, PT ;  /* 0x0000000617007c0c */ /* 0x040fe4000bf25270 */
[----:B------:R-:W-:Y:S02]  /*43a0*/  ISETP.NE.AND P3, PT, R23, R26, PT ;  /* 0x0000001a1700720c */ /* 0x000fe40003f65270 */
[----:B0-----:R-:W-:-:S02]  /*43b0*/  SEL R14, R24, RZ, P1 ;  /* 0x000000ff180e7207 */ /* 0x001fc40000800000 */
[----:B------:R-:W-:Y:S02]  /*43c0*/  SEL R23, R15, RZ, !P0 ;  /* 0x000000ff0f177207 */ /* 0x000fe40004000000 */
[----:B------:R-:W-:Y:S02]  /*43d0*/  SEL R24, R24, RZ, !P1 ;  /* 0x000000ff18187207 */ /* 0x000fe40004800000 */
[----:B------:R-:W-:Y:S02]  /*43e0*/  SEL R14, R14, RZ, !P3 ;  /* 0x000000ff0e0e7207 */ /* 0x000fe40005800000 */
[----:B------:R-:W-:Y:S02]  /*43f0*/  IADD3 R23, PT, PT, R24, R22, R23 ;  /* 0x0000001618177210 */ /* 0x000fe40007ffe017 */
[----:B------:R-:W-:Y:S02]  /*4400*/  IADD3 R22, PT, PT, R14, R12, R13 ;  /* 0x0000000c0e167210 */ /* 0x000fe40007ffe00d */
[----:B------:R-:W0:Y:S01]  /*4410*/  LDC.64 R12, c[0x3][0x58] ;  /* 0x00c01600ff0c7b82 */ /* 0x000e220000000a00 */
[----:B------:R-:W-:-:S02]  /*4420*/  PRMT R15, R20, 0x7771, RZ ;  /* 0x00007771140f7816 */ /* 0x000fc400000000ff */
[-C--:B------:R-:W-:Y:S02]  /*4430*/  ISETP.NE.AND P5, PT, R27, R26.reuse, PT ;  /* 0x0000001a1b00720c */ /* 0x080fe40003fa5270 */
[C---:B------:R-:W-:Y:S02]  /*4440*/  ISETP.NE.AND P0, PT, R15.reuse, UR6, PT ;  /* 0x000000060f007c0c */ /* 0x040fe4000bf05270 */
[----:B------:R-:W-:Y:S02]  /*4450*/  ISETP.NE.AND P2, PT, R15, R26, PT ;  /* 0x0000001a0f00720c */ /* 0x000fe40003f45270 */
[----:B------:R-:W-:Y:S02]  /*4460*/  PRMT R15, R20, 0x7772, RZ ;  /* 0x00007772140f7816 */ /* 0x000fe400000000ff */
[----:B------:R-:W-:Y:S02]  /*4470*/  SEL R14, R25, RZ, !P0 ;  /* 0x000000ff190e7207 */ /* 0x000fe40004000000 */
[----:B------:R-:W-:-:S02]  /*4480*/  ISETP.NE.AND P1, PT, R15, UR6, PT ;  /* 0x000000060f007c0c */ /* 0x000fc4000bf25270 */
[----:B------:R-:W-:Y:S02]  /*4490*/  ISETP.NE.AND P3, PT, R15, R26, PT ;  /* 0x0000001a0f00720c */ /* 0x000fe40003f65270 */
[----:B------:R-:W-:Y:S02]  /*44a0*/  SEL R25, R25, RZ, P0 ;  /* 0x000000ff19197207 */ /* 0x000fe40000000000 */
        /* <DEDUP_REMOVED lines=8> */
[----:B------:R-:W-:Y:S01]  /*4530*/  IADD3 R12, PT, PT, R12, R22, R25 ;  /* 0x000000160c0c7210 */ /* 0x000fe20007ffe019 */
[----:B------:R-:W-:Y:S01]  /*4540*/  IMAD.MOV.U32 R25, RZ, RZ, R20 ;  /* 0x000000ffff197224 */ /* 0x000fe200078e0014 */
[----:B------:R-:W-:-:S04]  /*4550*/  PRMT R27, R21, 0x7771, RZ ;  /* 0x00007771151b7816 */ /* 0x000fc800000000ff */
[C---:B------:R-:W-:Y:S02]  /*4560*/  ISETP.NE.AND P2, PT, R25.reuse, UR6, PT ;  /* 0x0000000619007c0c */ /* 0x040fe4000bf45270 */
[----:B------:R-:W-:Y:S02]  /*4570*/  ISETP.NE.AND P4, PT, R25, R26, PT ;  /* 0x0000001a1900720c */ /* 0x000fe40003f85270 */
[C---:B------:R-:W-:Y:S02]  /*4580*/  SEL R20, R13.reuse, RZ, !P2 ;  /* 0x000000ff0d147207 */ /* 0x040fe40005000000 */
[----:B------:R-:W-:Y:S02]  /*4590*/  SEL R13, R13, RZ, P2 ;  /* 0x000000ff0d0d7207 */ /* 0x000fe40001000000 */
[----:B------:R-:W-:Y:S02]  /*45a0*/  PRMT R25, R21, 0x7772, RZ ;  /* 0x0000777215197816 */ /* 0x000fe400000000ff */
[----:B------:R-:W-:-:S02]  /*45b0*/  SEL R13, R13, RZ, !P4 ;  /* 0x000000ff0d0d7207 */ /* 0x000fc40006000000 */
[----:B------:R-:W-:Y:S02]  /*45c0*/  ISETP.NE.AND P1, PT, R27, UR6, PT ;  /* 0x000000061b007c0c */ /* 0x000fe4000bf25270 */
[C---:B0-----:R-:W-:Y:S02]  /*45d0*/  SEL R22, R14.reuse, RZ, !P3 ;  /* 0x000000ff0e167207 */ /* 0x041fe40005800000 */
[----:B------:R-:W-:Y:S02]  /*45e0*/  SEL R14, R14, RZ, P3 ;  /* 0x000000ff0e0e7207 */ /* 0x000fe40001800000 */
[----:B------:R-:W-:Y:S02]  /*45f0*/  IADD3 R20, PT, PT, R22, R23, R20 ;  /* 0x0000001716147210 */ /* 0x000fe40007ffe014 */
[----:B------:R-:W0:Y:S01]  /*4600*/  LDC.64 R22, c[0x3][0x68] ;  /* 0x00c01a00ff167b82 */ /* 0x000e220000000a00 */
[----:B------:R-:W-:Y:S02]  /*4610*/  SEL R14, R14, RZ, !P5 ;  /* 0x000000ff0e0e7207 */ /* 0x000fe40006800000 */
[----:B------:R-:W-:-:S02]  /*4620*/  ISETP.NE.AND P2, PT, R25, UR6, PT ;  /* 0x0000000619007c0c */ /* 0x000fc4000bf45270 */
[----:B------:R-:W-:Y:S02]  /*4630*/  IADD3 R14, PT, PT, R14, R12, R13 ;  /* 0x0000000c0e0e7210 */ /* 0x000fe40007ffe00d */
[-C--:B------:R-:W-:Y:S01]  /*4640*/  ISETP.NE.AND P3, PT, R25, R26.reuse, PT ;  /* 0x0000001a1900720c */ /* 0x080fe20003f65270 */
[----:B------:R-:W1:Y:S01]  /*4650*/  LDC.64 R12, c[0x3][0x70] ;  /* 0x00c01c00ff0c7b82 */ /* 0x000e620000000a00 */
[----:B------:R-:W-:Y:S02]  /*4660*/  PRMT R25, R21, 0x7773, RZ ;  /* 0x0000777315197816 */ /* 0x000fe400000000ff */
[----:B------:R-:W-:Y:S02]  /*4670*/  SEL R21, R15, RZ, !P1 ;  /* 0x000000ff0f157207 */ /* 0x000fe40004800000 */
[----:B------:R-:W-:Y:S02]  /*4680*/  ISETP.NE.AND P0, PT, R27, R26, PT ;  /* 0x0000001a1b00720c */ /* 0x000fe40003f05270 */
[----:B------:R-:W-:-:S02]  /*4690*/  SEL R15, R15, RZ, P1 ;  /* 0x000000ff0f0f7207 */ /* 0x000fc40000800000 */
[----:B------:R-:W-:Y:S02]  /*46a0*/  ISETP.NE.AND P4, PT, R25, R26, PT ;  /* 0x0000001a1900720c */ /* 0x000fe40003f85270 */
[----:B------:R-:W-:Y:S02]  /*46b0*/  SEL R15, R15, RZ, !P0 ;  /* 0x000000ff0f0f7207 */ /* 0x000fe40004000000 */
[----:B---3--:R-:W-:Y:S02]  /*46c0*/  PRMT R27, R16, 0x7771, RZ ;  /* 0x00007771101b7816 */ /* 0x008fe400000000ff */
[C---:B0-----:R-:W-:Y:S02]  /*46d0*/  SEL R24, R22.reuse, RZ, !P2 ;  /* 0x000000ff16187207 */ /* 0x041fe40005000000 */
[----:B------:R-:W-:Y:S02]  /*46e0*/  SEL R22, R22, RZ, P2 ;  /* 0x000000ff16167207 */ /* 0x000fe40001000000 */
[----:B------:R-:W-:-:S02]  /*46f0*/  IADD3 R20, PT, PT, R24, R20, R21 ;  /* 0x0000001418147210 */ /* 0x000fc40007ffe015 */
[----:B------:R-:W-:Y:S02]  /*4700*/  SEL R21, R22, RZ, !P3 ;  /* 0x000000ff16157207 */ /* 0x000fe40005800000 */
[----:B------:R-:W-:Y:S02]  /*4710*/  ISETP.NE.AND P2, PT, R25, UR6, PT ;  /* 0x0000000619007c0c */ /* 0x000fe4000bf45270 */
[----:B------:R-:W-:Y:S02]  /*4720*/  IADD3 R21, PT, PT, R21, R14, R15 ;  /* 0x0000000e15157210 */ /* 0x000fe40007ffe00f */
[----:B------:R-:W0:Y:S01]  /*4730*/  LDC.64 R14, c[0x3][0x78] ;  /* 0x00c01e00ff0e7b82 */ /* 0x000e220000000a00 */
[----:B------:R-:W-:Y:S02]  /*4740*/  LOP3.LUT R25, R16, 0xff, RZ, 0xc0, !PT ;  /* 0x000000ff10197812 */ /* 0x000fe400078ec0ff */
[----:B------:R-:W-:Y:S02]  /*4750*/  ISETP.NE.AND P0, PT, R27, UR6, PT ;  /* 0x000000061b007c0c */ /* 0x000fe4000bf05270 */
[----:B------:R-:W-:-:S02]  /*4760*/  ISETP.NE.AND P3, PT, R25, UR6, PT ;  /* 0x0000000619007c0c */ /* 0x000fc4000bf65270 */
[----:B------:R-:W-:Y:S02]  /*4770*/  ISETP.NE.AND P5, PT, R25, R26, PT ;  /* 0x0000001a1900720c */ /* 0x000fe40003fa5270 */
[C---:B-1----:R-:W-:Y:S02]  /*4780*/  SEL R22, R12.reuse, RZ, !P3 ;  /* 0x000000ff0c167207 */ /* 0x042fe40005800000 */
[C---:B------:R-:W-:Y:S02]  /*4790*/  SEL R25, R23.reuse, RZ, !P2 ;  /* 0x000000ff17197207 */ /* 0x040fe40005000000 */
[----:B------:R-:W-:Y:S02]  /*47a0*/  SEL R12, R12, RZ, P3 ;  /* 0x000000ff0c0c7207 */ /* 0x000fe40001800000 */
[----:B------:R-:W-:Y:S02]  /*47b0*/  SEL R23, R23, RZ, P2 ;  /* 0x000000ff17177207 */ /* 0x000fe40001000000 */
[----:B------:R-:W-:-:S02]  /*47c0*/  IADD3 R20, PT, PT, R22, R20, R25 ;  /* 0x0000001416147210 */ /* 0x000fc40007ffe019 */
[----:B------:R-:W-:Y:S02]  /*47d0*/  PRMT R25, R16, 0x7772, RZ ;  /* 0x0000777210197816 */ /* 0x000fe400000000ff */
[----:B------:R-:W-:Y:S02]  /*47e0*/  SEL R22, R12, RZ, !P5 ;  /* 0x000000ff0c167207 */ /* 0x000fe40006800000 */
[----:B------:R-:W-:Y:S02]  /*47f0*/  SEL R12, R23, RZ, !P4 ;  /* 0x000000ff170c7207 */ /* 0x000fe40006000000 */
[----:B------:R-:W-:Y:S02]  /*4800*/  ISETP.NE.AND P2, PT, R25, UR6, PT ;  /* 0x0000000619007c0c */ /* 0x000fe4000bf45270 */
[----:B------:R-:W-:Y:S02]  /*4810*/  IADD3 R12, PT, PT, R22, R21, R12 ;  /* 0x00000015160c7210 */ /* 0x000fe40007ffe00c */
[----:B------:R-:W-:-:S02]  /*4820*/  SEL R21, R13, RZ, !P0 ;  /* 0x000000ff0d157207 */ /* 0x000fc40004000000 */
[----:B0-----:R-:W-:Y:S02]  /*4830*/  SEL R22, R14, RZ, !P2 ;  /* 0x000000ff0e167207 */ /* 0x001fe40005000000 */
[----:B------:R-:W-:Y:S02]  /*4840*/  ISETP.NE.AND P1, PT, R27, R26, PT ;  /* 0x0000001a1b00720c */ /* 0x000fe40003f25270 */
[----:B------:R-:W-:Y:S02]  /*4850*/  IADD3 R22, PT, PT, R22, R20, R21 ;  /* 0x0000001416167210 */ /* 0x000fe40007ffe015 */
[----:B------:R-:W0:Y:S01]  /*4860*/  LDC.64 R20, c[0x3][0x80] ;  /* 0x00c02000ff147b82 */ /* 0x000e220000000a00 */
[----:B------:R-:W-:Y:S02]  /*4870*/  SEL R13, R13, RZ, P0 ;  /* 0x000000ff0d0d7207 */ /* 0x000fe40000000000 */
[----:B------:R-:W-:Y:S02]  /*4880*/  ISETP.NE.AND P3, PT, R25, R26, PT ;  /* 0x0000001a1900720c */ /* 0x000fe40003f65270 */
[----:B------:R-:W-:-:S02]  /*4890*/  SEL R14, R14, RZ, P2 ;  /* 0x000000ff0e0e7207 */ /* 0x000fc40001000000 */
[----:B------:R-:W-:Y:S02]  /*48a0*/  SEL R13, R13, RZ, !P1 ;  /* 0x000000ff0d0d7207 */ /* 0x000fe40004800000 */
[----:B------:R-:W-:Y:S02]  /*48b0*/  SEL R14, R14, RZ, !P3 ;  /* 0x000000ff0e0e7207 */ /* 0x000fe40005800000 */
[----:B------:R-:W-:Y:S02]  /*48c0*/  LOP3.LUT R23, R17, 0xff, RZ, 0xc0, !PT ;  /* 0x000000ff11177812 */ /* 0x000fe400078ec0ff */
[----:B------:R-:W-:Y:S02]  /*48d0*/  IADD3 R14, PT, PT, R14, R12, R13 ;  /* 0x0000000c0e0e7210 */ /* 0x000fe40007ffe00d */
[----:B------:R-:W1:Y:S01]  /*48e0*/  LDC.64 R12, c[0x3][0x88] ;  /* 0x00c02200ff0c7b82 */ /* 0x000e620000000a00 */
[C---:B------:R-:W-:Y:S02]  /*48f0*/  ISETP.NE.AND P6, PT, R23.reuse, UR6, PT ;  /* 0x0000000617007c0c */ /* 0x040fe4000bfc5270 */
[----:B------:R-:W-:-:S02]  /*4900*/  ISETP.NE.AND P4, PT, R23, R26, PT ;  /* 0x0000001a1700720c */ /* 0x000fc40003f85270 */
[C---:B------:R-:W-:Y:S02]  /*4910*/  PRMT R23, R17.reuse, 0x7771, RZ ;  /* 0x0000777111177816 */ /* 0x040fe400000000ff */
[----:B------:R-:W-:Y:S02]  /*4920*/  PRMT R25, R17, 0x7772, RZ ;  /* 0x0000777211197816 */ /* 0x000fe400000000ff */
[C---:B------:R-:W-:Y:S02]  /*4930*/  ISETP.NE.AND P2, PT, R23.reuse, UR6, PT ;  /* 0x0000000617007c0c */ /* 0x040fe4000bf45270 */
[----:B------:R-:W-:Y:S02]  /*4940*/  ISETP.NE.AND P0, PT, R23, R26, PT ;  /* 0x0000001a1700720c */ /* 0x000fe40003f05270 */
[----:B------:R-:W-:Y:S02]  /*4950*/  PRMT R23, R16, 0x7773, RZ ;  /* 0x0000777310177816 */ /* 0x000fe400000000ff */
[----:B0-----:R-:W-:-:S02]  /*4960*/  SEL R16, R20, RZ, P6 ;  /* 0x000000ff14107207 */ /* 0x001fc40003000000 */
[C---:B------:R-:W-:Y:S02]  /*4970*/  ISETP.NE.AND P5, PT, R23.reuse, UR6, PT ;  /* 0x0000000617007c0c */ /* 0x040fe4000bfa5270 */
[----:B------:R-:W-:Y:S02]  /*4980*/  SEL R20, R20, RZ, !P6 ;  /* 0x000000ff14147207 */ /* 0x000fe40007000000 */
[----:B------:R-:W-:Y:S02]  /*4990*/  ISETP.NE.AND P6, PT, R23, R26, PT ;  /* 0x0000001a1700720c */ /* 0x000fe40003fc5270 */
[----:B------:R-:W-:Y:S02]  /*49a0*/  PRMT R23, R17, 0x7773, RZ ;  /* 0x0000777311177816 */ /* 0x000fe400000000ff */
[C---:B------:R-:W-:Y:S02]  /*49b0*/  SEL R17, R15.reuse, RZ, P5 ;  /* 0x000000ff0f117207 */ /* 0x040fe40002800000 */
[----:B------:R-:W-:-:S02]  /*49c0*/  SEL R15, R15, RZ, !P5 ;  /* 0x000000ff0f0f7207 */ /* 0x000fc40006800000 */
[C---:B------:R-:W-:Y:S02]  /*49d0*/  ISETP.NE.AND P1, PT, R25.reuse, UR6, PT ;  /* 0x0000000619007c0c */ /* 0x040fe4000bf25270 */
[----:B------:R-:W-:Y:S02]  /*49e0*/  IADD3 R22, PT, PT, R20, R22, R15 ;  /* 0x0000001614167210 */ /* 0x000fe40007ffe00f */
[----:B------:R-:W-:Y:S02]  /*49f0*/  ISETP.NE.AND P3, PT, R25, R26, PT ;  /* 0x0000001a1900720c */ /* 0x000fe40003f65270 */
[----:B------:R-:W-:Y:S02]  /*4a00*/  SEL R16, R16, RZ, !P4 ;  /* 0x000000ff10107207 */ /* 0x000fe40006000000 */
[----:B------:R-:W-:Y:S02]  /*4a10*/  SEL R17, R17, RZ, !P6 ;  /* 0x000000ff11117207 */ /* 0x000fe40007000000 */
[----:B------:R-:W-:-:S02]  /*4a20*/  SEL R15, R21, RZ, P2 ;  /* 0x000000ff150f7207 */ /* 0x000fc40001000000 */
[----:B-1----:R-:W-:Y:S02]  /*4a30*/  SEL R20, R12, RZ, P1 ;  /* 0x000000ff0c147207 */ /* 0x002fe40000800000 */
[----:B------:R-:W-:Y:S02]  /*4a40*/  ISETP.NE.AND P4, PT, R23, UR6, PT ;  /* 0x0000000617007c0c */ /* 0x000fe4000bf85270 */
[----:B------:R-:W-:Y:S02]  /*4a50*/  IADD3 R14, PT, PT, R16, R14, R17 ;  /* 0x0000000e100e7210 */ /* 0x000fe40007ffe011 */
[----:B------:R-:W-:Y:S02]  /*4a60*/  SEL R15, R15, RZ, !P0 ;  /* 0x000000ff0f0f7207 */ /* 0x000fe40004000000 */
[----:B------:R-:W-:Y:S02]  /*4a70*/  SEL R20, R20, RZ, !P3 ;  /* 0x000000ff14147207 */ /* 0x000fe40005800000 */
[----:B------:R-:W-:-:S02]  /*4a80*/  ISETP.NE.AND P5, PT, R23, R26, PT ;  /* 0x0000001a1700720c */ /* 0x000fc40003fa5270 */
        /* <DEDUP_REMOVED lines=12> */
[----:B------:R-:W-:-:S07]  /*4b50*/  SEL R18, R18, UR9, P0 ;  /* 0x0000000912127c07 */ /* 0x000fce0008000000 */
.L_x_20:
[----:B------:R-:W-:Y:S05]  /*4b60*/  BSYNC.RECONVERGENT B0 ;  /* 0x0000000000007941 */ /* 0x000fea0003800200 */
.L_x_19:
[----:B------:R-:W-:Y:S05]  /*4b70*/  WARPSYNC.ALL ;  /* 0x0000000000007948 */ /* 0x000fea0003800000 */
[----:B------:R-:W-:-:S04]  /*4b80*/  UIADD3 UR9, UPT, UPT, UR9, 0x1, URZ ;  /* 0x0000000109097890 */ /* 0x000fc8000fffe0ff */
[----:B------:R-:W-:-:S09]  /*4b90*/  UISETP.NE.AND UP0, UPT, UR9, 0x6, UPT ;  /* 0x000000060900788c */ /* 0x000fd2000bf05270 */
[----:B------:R-:W-:Y:S05]  /*4ba0*/  BRA.U UP0, `(.L_x_28) ;  /* 0xffffffe900a07547 */ /* 0x000fea000b83ffff */
.L_x_12:
[----:B------:R-:W-:Y:S02]  /*4bb0*/  UISETP.NE.AND UP0, UPT, UR8, 0x6, UPT ;  /* 0x000000060800788c */ /* 0x000fe4000bf05270 */
[----:B------:R-:W-:-:S07]  /*4bc0*/  UMOV UR4, UR8 ;  /* 0x0000000800047c82 */ /* 0x000fce0008000000 */
[----:B------:R-:W-:Y:S05]  /*4bd0*/  BRA.U UP0, `(.L_x_29) ;  /* 0xffffffc100047547 */ /* 0x000fea000b83ffff */
[----:B------:R-:W0:Y:S01]  /*4be0*/  LDC.64 R2, c[0x0][0x388] ;  /* 0x0000e200ff027b82 */ /* 0x000e220000000a00 */
[----:B------:R-:W-:-:S04]  /*4bf0*/  IMAD R5, R0, 0x3, RZ ;  /* 0x0000000300057824 */ /* 0x000fc800078e02ff */
[----:B0-----:R-:W-:-:S05]  /*4c00*/  IMAD.WIDE R2, R5, 0x4, R2 ;  /* 0x0000000405027825 */ /* 0x001fca00078e0202 */
[----:B------:R-:W-:Y:S04]  /*4c10*/  STG.E desc[UR10][R2.64], R19 ;  /* 0x0000001302007986 */ /* 0x000fe8000c10190a */
[----:B------:R-:W-:Y:S04]  /*4c20*/  STG.E desc[UR10][R2.64+0x4], R11 ;  /* 0x0000040b02007986 */ /* 0x000fe8000c10190a */
[----:B------:R-:W-:Y:S01]  /*4c30*/  STG.E desc[UR10][R2.64+0x8], R18 ;  /* 0x0000081202007986 */ /* 0x000fe2000c10190a */
[----:B------:R-:W-:Y:S05]  /*4c40*/  EXIT ;  /* 0x000000000000794d */ /* 0x000fea0003800000 */
.L_x_30:
[----:B------:R-:W-:-:S00]  /*4c50*/  BRA `(.L_x_30) ;  /* 0xfffffffc00fc7947 */ /* 0x000fc0000383ffff */
[----:B------:R-:W-:-:S00]  /*4c60*/  NOP ;  /* 0x0000000000007918 */ /* 0x000fc00000000000 */
        /* <DEDUP_REMOVED lines=9> */
.L_x_31:


//--------------------- .nv.shared.reserved.0     --------------------------
	.section	.nv.shared.reserved.0,"aw",@nobits
	.weak		__nv_reservedSMEM_offset_0_alias
	.size		__nv_reservedSMEM_offset_0_alias, 0, 64
	.other		__nv_reservedSMEM_offset_0_alias,@"STO_CUDA_RESERVED_SHARED STV_DEFAULT"
__nv_reservedSMEM_offset_0_alias:
	.zero		0
	.zero		64


//--------------------- .nv.constant0._Z16gameSearchKernelPcPiiicc --------------------------
	.section	.nv.constant0._Z16gameSearchKernelPcPiiicc,"a",@progbits
	.sectionflags	@""
	.align	4
.nv.constant0._Z16gameSearchKernelPcPiiicc:
	.zero		922


//--------------------- SYMBOLS --------------------------

	.type		.nv.reservedSmem.offset0,@object
	.size		.nv.reservedSmem.offset0,0x4
